// auto-generated by cutlass_sweep.gemm — config: {"arch": "sm_100", "cluster_m": 1, "cluster_n": 1, "dtype": "bf16", "dtype_b": "bf16", "layout": "nt", "stages": 0, "tile_k": 16, "tile_m": 128, "tile_n": 112}
#include "cutlass/cutlass.h"
#include "cutlass/gemm/collective/collective_builder.hpp"
#include "cutlass/gemm/device/gemm_universal_adapter.h"
#include "cutlass/gemm/kernel/gemm_universal.hpp"
#include "cutlass/epilogue/collective/collective_builder.hpp"

using ElemA = cutlass::bfloat16_t;
using ElemB = cutlass::bfloat16_t;
using ElemCD = cutlass::bfloat16_t;
using Acc  = float;
using TileShape    = cute::Shape<cute::_128, cute::_112, cute::_16>;
using ClusterShape = cute::Shape<cute::_1, cute::_1, cute::_1>;

using CollectiveEpilogue = typename cutlass::epilogue::collective::CollectiveBuilder<
    cutlass::arch::Sm100, cutlass::arch::OpClassTensorOp,
    TileShape, ClusterShape,
    cutlass::epilogue::collective::EpilogueTileAuto,
    Acc, Acc,
    ElemCD, cutlass::layout::RowMajor, 128 / cutlass::sizeof_bits<ElemCD>::value,
    ElemCD, cutlass::layout::RowMajor, 128 / cutlass::sizeof_bits<ElemCD>::value,
    cutlass::epilogue::collective::EpilogueScheduleAuto
  >::CollectiveOp;

using CollectiveMainloop = typename cutlass::gemm::collective::CollectiveBuilder<
    cutlass::arch::Sm100, cutlass::arch::OpClassTensorOp,
    ElemA, cutlass::layout::RowMajor, 128 / cutlass::sizeof_bits<ElemA>::value,
    ElemB, cutlass::layout::ColumnMajor, 128 / cutlass::sizeof_bits<ElemB>::value,
    Acc,
    TileShape, ClusterShape,
    cutlass::gemm::collective::StageCountAutoCarveout<static_cast<int>(sizeof(typename CollectiveEpilogue::SharedStorage))>,
    cutlass::gemm::collective::KernelScheduleAuto
  >::CollectiveOp;

using GemmKernel = cutlass::gemm::kernel::GemmUniversal<
    cute::Shape<int,int,int,int>,
    CollectiveMainloop,
    CollectiveEpilogue
>;
using Gemm = cutlass::gemm::device::GemmUniversalAdapter<GemmKernel>;

// Force the device kernel symbol into the cubin without needing a host main.
auto* _anchor = &cutlass::device_kernel<GemmKernel>;


// ===== COMPILED SASS (sm_100a) =====

	.target	sm_100a

	.elftype	@"ET_EXEC"


//--------------------- .note.nv.tkinfo           --------------------------
	.section	.note.nv.tkinfo,"",@"SHT_NOTE"
	.sectionflags	@"SHF_NOTE_NV_TKINFO"
	.tkinfo
        /*0018*/ 	.word	0x00000002
        /*0030*/ 	.string	""
        /*0030*/ 	.string	"ptxas"
        /*0030*/ 	.string	"Cuda compilation tools, release 13.0, V13.0.88"
        /*0030*/ 	.string	"Build cuda_13.0.r13.0/compiler.36424714_0"
        /*0030*/ 	.string	"-arch sm_100a -m 64 "



//--------------------- .note.nv.cuinfo           --------------------------
	.section	.note.nv.cuinfo,"",@"SHT_NOTE"
	.sectionflags	@"SHF_NOTE_NV_CUINFO"
        /*0018*/ 	.short	0x0002
        /*001a*/ 	.short	0x0064
        /*001c*/ 	.short	0x0082
	.zero		2


//--------------------- .nv.info                  --------------------------
	.section	.nv.info,"",@"SHT_CUDA_INFO"
	.align	4


	//----- nvinfo : EIATTR_REGCOUNT
	.align		4
        /*0000*/ 	.byte	0x04, 0x2f
        /*0002*/ 	.short	(.L_19 - .L_18)
	.align		4
.L_18:
        /*0004*/ 	.word	index@(_ZN7cutlass13device_kernelINS_4gemm6kernel13GemmUniversalIN4cute5tupleIJiiiiEEENS1_10collective13CollectiveMmaINS1_35MainloopSm100TmaUmmaWarpSpecializedILi22ELi2ELi4ENS5_IJNS4_1CILi1EEESB_SB_EEEEENS5_IJNSA_ILi128EEENSA_ILi112EEENSA_ILi16EEEEEENS_10bfloat16_tENS5_IJlSB_lEEESI_SJ_NS4_8TiledMMAINS4_8MMA_AtomIJNS4_20SM100_MMA_F16BF16_SSISI_SI_fLi128ELi112ELNS4_4UMMA5MajorE0ELSO_0ELNSN_7ScaleInE0ELSP_0EEEEEENS4_6LayoutISC_NS5_IJNSA_ILi0EEEST_ST_EEEEENS5_IJNS4_10UnderscoreESW_SW_EEEEENS4_13SM90_TMA_LOADENS4_14ComposedLayoutINS4_7SwizzleILi1ELi4ELi3EEENS4_18smem_ptr_flag_bitsILi16EEENSS_INS5_IJNSA_ILi8EEESG_EEENS5_IJSG_SB_EEEEEEEvNS4_8identityESZ_S19_vS1A_EENS_8epilogue10collective18CollectiveEpilogueINS1C_23Sm100TmaWarpSpecializedILi2ELi1ELi112ELb1ELb0EEEJSH_NS5_IJNSS_ISE_SB_EENSS_ISF_SB_EEEEESI_SJ_SI_SJ_NS1C_6fusion15FusionCallbacksIS1G_NS1K_17LinearCombinationISI_fSI_fLNS_15FloatRoundStyleE2EEESH_S1J_JEEENS4_5SM1004TMEM4LOAD26SM100_TMEM_LOAD_32dp32b16xESZ_S19_NS4_39AutoVectorizingCopyWithAssumedAlignmentILi128EEENS4_14SM90_TMA_STOREES19_S1V_S1V_EEEvvEEEEvNT_6ParamsE)
        /*0008*/ 	.word	0x000000f3


	//----- nvinfo : EIATTR_FRAME_SIZE
	.align		4
.L_19:
        /*000c*/ 	.byte	0x04, 0x11
        /*000e*/ 	.short	(.L_21 - .L_20)
	.align		4
.L_20:
        /*0010*/ 	.word	index@($__internal_2_$__cuda_sm10x_tcgen05_guardrail_trap_unallocated_columns_being_dealloced)
        /*0014*/ 	.word	0x00000000


	//----- nvinfo : EIATTR_FRAME_SIZE
	.align		4
.L_21:
        /*0018*/ 	.byte	0x04, 0x11
        /*001a*/ 	.short	(.L_23 - .L_22)
	.align		4
.L_22:
        /*001c*/ 	.word	index@($__internal_1_$__cuda_sm10x_tcgen05_guardrail_trap_phase_invalid_during_alloc)
        /*0020*/ 	.word	0x00000000


	//----- nvinfo : EIATTR_FRAME_SIZE
	.align		4
.L_23:
        /*0024*/ 	.byte	0x04, 0x11
        /*0026*/ 	.short	(.L_25 - .L_24)
	.align		4
.L_24:
        /*0028*/ 	.word	index@($__internal_0_$__cuda_sm10x_tcgen05_guardrail_trap_col_being_dealloced_not_returned_by_alloc)
        /*002c*/ 	.word	0x00000000


	//----- nvinfo : EIATTR_FRAME_SIZE
	.align		4
.L_25:
        /*0030*/ 	.byte	0x04, 0x11
        /*0032*/ 	.short	(.L_27 - .L_26)
	.align		4
.L_26:
        /*0034*/ 	.word	index@(_ZN7cutlass13device_kernelINS_4gemm6kernel13GemmUniversalIN4cute5tupleIJiiiiEEENS1_10collective13CollectiveMmaINS1_35MainloopSm100TmaUmmaWarpSpecializedILi22ELi2ELi4ENS5_IJNS4_1CILi1EEESB_SB_EEEEENS5_IJNSA_ILi128EEENSA_ILi112EEENSA_ILi16EEEEEENS_10bfloat16_tENS5_IJlSB_lEEESI_SJ_NS4_8TiledMMAINS4_8MMA_AtomIJNS4_20SM100_MMA_F16BF16_SSISI_SI_fLi128ELi112ELNS4_4UMMA5MajorE0ELSO_0ELNSN_7ScaleInE0ELSP_0EEEEEENS4_6LayoutISC_NS5_IJNSA_ILi0EEEST_ST_EEEEENS5_IJNS4_10UnderscoreESW_SW_EEEEENS4_13SM90_TMA_LOADENS4_14ComposedLayoutINS4_7SwizzleILi1ELi4ELi3EEENS4_18smem_ptr_flag_bitsILi16EEENSS_INS5_IJNSA_ILi8EEESG_EEENS5_IJSG_SB_EEEEEEEvNS4_8identityESZ_S19_vS1A_EENS_8epilogue10collective18CollectiveEpilogueINS1C_23Sm100TmaWarpSpecializedILi2ELi1ELi112ELb1ELb0EEEJSH_NS5_IJNSS_ISE_SB_EENSS_ISF_SB_EEEEESI_SJ_SI_SJ_NS1C_6fusion15FusionCallbacksIS1G_NS1K_17LinearCombinationISI_fSI_fLNS_15FloatRoundStyleE2EEESH_S1J_JEEENS4_5SM1004TMEM4LOAD26SM100_TMEM_LOAD_32dp32b16xESZ_S19_NS4_39AutoVectorizingCopyWithAssumedAlignmentILi128EEENS4_14SM90_TMA_STOREES19_S1V_S1V_EEEvvEEEEvNT_6ParamsE)
        /*0038*/ 	.word	0x00000000


	//----- nvinfo : EIATTR_MIN_STACK_SIZE
	.align		4
.L_27:
        /*003c*/ 	.byte	0x04, 0x12
        /*003e*/ 	.short	(.L_29 - .L_28)
	.align		4
.L_28:
        /*0040*/ 	.word	index@(_ZN7cutlass13device_kernelINS_4gemm6kernel13GemmUniversalIN4cute5tupleIJiiiiEEENS1_10collective13CollectiveMmaINS1_35MainloopSm100TmaUmmaWarpSpecializedILi22ELi2ELi4ENS5_IJNS4_1CILi1EEESB_SB_EEEEENS5_IJNSA_ILi128EEENSA_ILi112EEENSA_ILi16EEEEEENS_10bfloat16_tENS5_IJlSB_lEEESI_SJ_NS4_8TiledMMAINS4_8MMA_AtomIJNS4_20SM100_MMA_F16BF16_SSISI_SI_fLi128ELi112ELNS4_4UMMA5MajorE0ELSO_0ELNSN_7ScaleInE0ELSP_0EEEEEENS4_6LayoutISC_NS5_IJNSA_ILi0EEEST_ST_EEEEENS5_IJNS4_10UnderscoreESW_SW_EEEEENS4_13SM90_TMA_LOADENS4_14ComposedLayoutINS4_7SwizzleILi1ELi4ELi3EEENS4_18smem_ptr_flag_bitsILi16EEENSS_INS5_IJNSA_ILi8EEESG_EEENS5_IJSG_SB_EEEEEEEvNS4_8identityESZ_S19_vS1A_EENS_8epilogue10collective18CollectiveEpilogueINS1C_23Sm100TmaWarpSpecializedILi2ELi1ELi112ELb1ELb0EEEJSH_NS5_IJNSS_ISE_SB_EENSS_ISF_SB_EEEEESI_SJ_SI_SJ_NS1C_6fusion15FusionCallbacksIS1G_NS1K_17LinearCombinationISI_fSI_fLNS_15FloatRoundStyleE2EEESH_S1J_JEEENS4_5SM1004TMEM4LOAD26SM100_TMEM_LOAD_32dp32b16xESZ_S19_NS4_39AutoVectorizingCopyWithAssumedAlignmentILi128EEENS4_14SM90_TMA_STOREES19_S1V_S1V_EEEvvEEEEvNT_6ParamsE)
        /*0044*/ 	.word	0x00000000
.L_29:


//--------------------- .nv.compat                --------------------------
	.section	.nv.compat,"",@"SHT_CUDA_COMPAT_INFO"
	.align	4
        /*0000*/ 	.byte	0x02, 0x09, 0x01, 0x00, 0x02, 0x02, 0x02, 0x00, 0x02, 0x05, 0x05, 0x00, 0x03, 0x07, 0x01, 0x01
        /*0010*/ 	.byte	0x02, 0x03, 0x01, 0x00, 0x02, 0x06, 0x01, 0x00, 0x04, 0x0b, 0x08, 0x00, 0x09, 0x00, 0x00, 0x00
        /*0020*/ 	.byte	0x00, 0x00, 0x00, 0x00


//--------------------- .nv.info._ZN7cutlass13device_kernelINS_4gemm6kernel13GemmUniversalIN4cute5tupleIJiiiiEEENS1_10collective13CollectiveMmaINS1_35MainloopSm100TmaUmmaWarpSpecializedILi22ELi2ELi4ENS5_IJNS4_1CILi1EEESB_SB_EEEEENS5_IJNSA_ILi128EEENSA_ILi112EEENSA_ILi16EEEEEENS_10bfloat16_tENS5_IJlSB_lEEESI_SJ_NS4_8TiledMMAINS4_8MMA_AtomIJNS4_20SM100_MMA_F16BF16_SSISI_SI_fLi128ELi112ELNS4_4UMMA5MajorE0ELSO_0ELNSN_7ScaleInE0ELSP_0EEEEEENS4_6LayoutISC_NS5_IJNSA_ILi0EEEST_ST_EEEEENS5_IJNS4_10UnderscoreESW_SW_EEEEENS4_13SM90_TMA_LOADENS4_14ComposedLayoutINS4_7SwizzleILi1ELi4ELi3EEENS4_18smem_ptr_flag_bitsILi16EEENSS_INS5_IJNSA_ILi8EEESG_EEENS5_IJSG_SB_EEEEEEEvNS4_8identityESZ_S19_vS1A_EENS_8epilogue10collective18CollectiveEpilogueINS1C_23Sm100TmaWarpSpecializedILi2ELi1ELi112ELb1ELb0EEEJSH_NS5_IJNSS_ISE_SB_EENSS_ISF_SB_EEEEESI_SJ_SI_SJ_NS1C_6fusion15FusionCallbacksIS1G_NS1K_17LinearCombinationISI_fSI_fLNS_15FloatRoundStyleE2EEESH_S1J_JEEENS4_5SM1004TMEM4LOAD26SM100_TMEM_LOAD_32dp32b16xESZ_S19_NS4_39AutoVectorizingCopyWithAssumedAlignmentILi128EEENS4_14SM90_TMA_STOREES19_S1V_S1V_EEEvvEEEEvNT_6ParamsE --------------------------
	.section	.nv.info._ZN7cutlass13device_kernelINS_4gemm6kernel13GemmUniversalIN4cute5tupleIJiiiiEEENS1_10collective13CollectiveMmaINS1_35MainloopSm100TmaUmmaWarpSpecializedILi22ELi2ELi4ENS5_IJNS4_1CILi1EEESB_SB_EEEEENS5_IJNSA_ILi128EEENSA_ILi112EEENSA_ILi16EEEEEENS_10bfloat16_tENS5_IJlSB_lEEESI_SJ_NS4_8TiledMMAINS4_8MMA_AtomIJNS4_20SM100_MMA_F16BF16_SSISI_SI_fLi128ELi112ELNS4_4UMMA5MajorE0ELSO_0ELNSN_7ScaleInE0ELSP_0EEEEEENS4_6LayoutISC_NS5_IJNSA_ILi0EEEST_ST_EEEEENS5_IJNS4_10UnderscoreESW_SW_EEEEENS4_13SM90_TMA_LOADENS4_14ComposedLayoutINS4_7SwizzleILi1ELi4ELi3EEENS4_18smem_ptr_flag_bitsILi16EEENSS_INS5_IJNSA_ILi8EEESG_EEENS5_IJSG_SB_EEEEEEEvNS4_8identityESZ_S19_vS1A_EENS_8epilogue10collective18CollectiveEpilogueINS1C_23Sm100TmaWarpSpecializedILi2ELi1ELi112ELb1ELb0EEEJSH_NS5_IJNSS_ISE_SB_EENSS_ISF_SB_EEEEESI_SJ_SI_SJ_NS1C_6fusion15FusionCallbacksIS1G_NS1K_17LinearCombinationISI_fSI_fLNS_15FloatRoundStyleE2EEESH_S1J_JEEENS4_5SM1004TMEM4LOAD26SM100_TMEM_LOAD_32dp32b16xESZ_S19_NS4_39AutoVectorizingCopyWithAssumedAlignmentILi128EEENS4_14SM90_TMA_STOREES19_S1V_S1V_EEEvvEEEEvNT_6ParamsE,"",@"SHT_CUDA_INFO"
	.sectionflags	@""
	.align	4


	//----- nvinfo : EIATTR_CUDA_API_VERSION
	.align		4
        /*0000*/ 	.byte	0x04, 0x37
        /*0002*/ 	.short	(.L_31 - .L_30)
.L_30:
        /*0004*/ 	.word	0x00000082


	//----- nvinfo : EIATTR_KPARAM_INFO
	.align		4
.L_31:
        /*0008*/ 	.byte	0x04, 0x17
        /*000a*/ 	.short	(.L_33 - .L_32)
.L_32:
        /*000c*/ 	.word	0x00000000
        /*0010*/ 	.short	0x0000
        /*0012*/ 	.short	0x0000
        /*0014*/ 	.byte	0x00, 0xf0, 0x01, 0x20


	//----- nvinfo : EIATTR_AT_ENTRY_FRAGMENTS
	.align		4
.L_33:
        /*0018*/ 	.byte	0x04, 0x4f
        /*001a*/ 	.short	(.L_35 - .L_34)


	//   ....[0]....
.L_34:
        /*001c*/ 	.word	0x00000006


	//----- nvinfo : EIATTR_RESERVED_SMEM_USED
	.align		4
.L_35:
        /*0020*/ 	.byte	0x01, 0x41
	.zero		2


	//----- nvinfo : EIATTR_SPARSE_MMA_MASK
	.align		4
        /*0024*/ 	.byte	0x03, 0x50
        /*0026*/ 	.short	0x0000


	//----- nvinfo : EIATTR_TCGEN05_1CTA_USED
	.align		4
        /*0028*/ 	.byte	0x01, 0x51
	.zero		2


	//----- nvinfo : EIATTR_MAXREG_COUNT
	.align		4
        /*002c*/ 	.byte	0x03, 0x1b
        /*002e*/ 	.short	0x00ff


	//----- nvinfo : EIATTR_NUM_BARRIERS
	.align		4
        /*0030*/ 	.byte	0x02, 0x4c
        /*0032*/ 	.byte	0x07
	.zero		1


	//----- nvinfo : EIATTR_EXTERNS
	.align		4
        /*0034*/ 	.byte	0x04, 0x0f
        /*0036*/ 	.short	(.L_37 - .L_36)


	//   ....[0]....
	.align		4
.L_36:
        /*0038*/ 	.word	index@(__assertfail)


	//----- nvinfo : EIATTR_MERCURY_ISA_VERSION
	.align		4
.L_37:
        /*003c*/ 	.byte	0x03, 0x5f
        /*003e*/ 	.short	0x0101


	//----- nvinfo : EIATTR_INT_WARP_WIDE_INSTR_OFFSETS
	.align		4
        /*0040*/ 	.byte	0x04, 0x31
        /*0042*/ 	.short	(.L_39 - .L_38)


	//   ....[0]....
.L_38:
        /*0044*/ 	.word	0x00004500


	//   ....[1]....
        /*0048*/ 	.word	0x00004530


	//   ....[2]....
        /*004c*/ 	.word	0x00004550


	//   ....[3]....
        /*0050*/ 	.word	0x00005150


	//   ....[4]....
        /*0054*/ 	.word	0x000051f0


	//   ....[5]....
        /*0058*/ 	.word	0x00005250


	//   ....[6]....
        /*005c*/ 	.word	0x000052b0


	//   ....[7]....
        /*0060*/ 	.word	0x00005300


	//   ....[8]....
        /*0064*/ 	.word	0x00005320


	//   ....[9]....
        /*0068*/ 	.word	0x000053c0


	//   ....[10]....
        /*006c*/ 	.word	0x00005420


	//----- nvinfo : EIATTR_COOP_GROUP_MASK_REGIDS
	.align		4
.L_39:
        /*0070*/ 	.byte	0x04, 0x29
        /*0072*/ 	.short	(.L_41 - .L_40)


	//   ....[0]....
.L_40:
        /*0074*/ 	.word	0xffffffff


	//   ....[1]....
        /*0078*/ 	.word	0xffffffff


	//   ....[2]....
        /*007c*/ 	.word	0xffffffff


	//   ....[3]....
        /*0080*/ 	.word	0xffffffff


	//   ....[4]....
        /*0084*/ 	.word	0xffffffff


	//   ....[5]....
        /*0088*/ 	.word	0xffffffff


	//   ....[6]....
        /*008c*/ 	.word	0xffffffff


	//   ....[7]....
        /*0090*/ 	.word	0xffffffff


	//   ....[8]....
        /*0094*/ 	.word	0xffffffff


	//   ....[9]....
        /*0098*/ 	.word	0xffffffff


	//   ....[10]....
        /*009c*/ 	.word	0xffffffff


	//   ....[11]....
        /*00a0*/ 	.word	0xffffffff


	//   ....[12]....
        /*00a4*/ 	.word	0xffffffff


	//----- nvinfo : EIATTR_COOP_GROUP_INSTR_OFFSETS
	.align		4
.L_41:
        /*00a8*/ 	.byte	0x04, 0x28
        /*00aa*/ 	.short	(.L_43 - .L_42)


	//   ....[0]....
.L_42:
        /*00ac*/ 	.word	0x00000080


	//   ....[1]....
        /*00b0*/ 	.word	0x000004f0


	//   ....[2]....
        /*00b4*/ 	.word	0x000008d0


	//   ....[3]....
        /*00b8*/ 	.word	0x00000a30


	//   ....[4]....
        /*00bc*/ 	.word	0x00000b30


	//   ....[5]....
        /*00c0*/ 	.word	0x00000ca0


	//   ....[6]....
        /*00c4*/ 	.word	0x00000e40


	//   ....[7]....
        /*00c8*/ 	.word	0x00001ff0


	//   ....[8]....
        /*00cc*/ 	.word	0x000038c0


	//   ....[9]....
        /*00d0*/ 	.word	0x00003ad0


	//   ....[10]....
        /*00d4*/ 	.word	0x00003b00


	//   ....[11]....
        /*00d8*/ 	.word	0x000043e0


	//   ....[12]....
        /*00dc*/ 	.word	0x00004610


	//----- nvinfo : EIATTR_VRC_CTA_INIT_COUNT
	.align		4
.L_43:
        /*00e0*/ 	.byte	0x02, 0x4a
        /*00e2*/ 	.byte	0x80
	.zero		1


	//----- nvinfo : EIATTR_SYSCALL_OFFSETS
	.align		4
        /*00e4*/ 	.byte	0x04, 0x46
        /*00e6*/ 	.short	(.L_45 - .L_44)


	//   ....[0]....
.L_44:
        /*00e8*/ 	.word	0x00005f50


	//   ....[1]....
        /*00ec*/ 	.word	0x00006040


	//   ....[2]....
        /*00f0*/ 	.word	0x00006bc0


	//   ....[3]....
        /*00f4*/ 	.word	0x00006d30


	//   ....[4]....
        /*00f8*/ 	.word	0x00006ea0


	//   ....[5]....
        /*00fc*/ 	.word	0x00007010


	//   ....[6]....
        /*0100*/ 	.word	0x00007180


	//   ....[7]....
        /*0104*/ 	.word	0x000072f0


	//   ....[8]....
        /*0108*/ 	.word	0x00007460


	//----- nvinfo : EIATTR_MBARRIER_INSTR_OFFSETS
	.align		4
.L_45:
        /*010c*/ 	.byte	0x04, 0x39
        /*010e*/ 	.short	(.L_47 - .L_46)


	//   ....[0]....
.L_46:
        /*0110*/ 	.word	0x000005f0
        /*0114*/ 	.word	0x000000ff
        /*0118*/ 	.word	0x00000000
        /*011c*/ 	.short	0x0100
        /*011e*/ 	.byte	0x04
	.zero		1


	//   ....[1]....
        /*0120*/ 	.word	0x00000600
        /*0124*/ 	.word	0x000000ff
        /*0128*/ 	.word	0x000000b0
        /*012c*/ 	.short	0x0100
        /*012e*/ 	.byte	0x04
	.zero		1


	//   ....[2]....
        /*0130*/ 	.word	0x00000610
        /*0134*/ 	.word	0x000000ff
        /*0138*/ 	.word	0x00000008
        /*013c*/ 	.short	0x0100
        /*013e*/ 	.byte	0x04
	.zero		1


	//   ....[3]....
        /*0140*/ 	.word	0x00000620
        /*0144*/ 	.word	0x000000ff
        /*0148*/ 	.word	0x000000b8
        /*014c*/ 	.short	0x0100
        /*014e*/ 	.byte	0x04
	.zero		1


	//   ....[4]....
        /*0150*/ 	.word	0x00000630
        /*0154*/ 	.word	0x000000ff
        /*0158*/ 	.word	0x00000010
        /*015c*/ 	.short	0x0100
        /*015e*/ 	.byte	0x04
	.zero		1


	//   ....[5]....
        /*0160*/ 	.word	0x00000640
        /*0164*/ 	.word	0x000000ff
        /*0168*/ 	.word	0x000000c0
        /*016c*/ 	.short	0x0100
        /*016e*/ 	.byte	0x04
	.zero		1


	//   ....[6]....
        /*0170*/ 	.word	0x00000650
        /*0174*/ 	.word	0x000000ff
        /*0178*/ 	.word	0x00000018
        /*017c*/ 	.short	0x0100
        /*017e*/ 	.byte	0x04
	.zero		1


	//   ....[7]....
        /*0180*/ 	.word	0x00000660
        /*0184*/ 	.word	0x000000ff
        /*0188*/ 	.word	0x000000c8
        /*018c*/ 	.short	0x0100
        /*018e*/ 	.byte	0x04
	.zero		1


	//   ....[8]....
        /*0190*/ 	.word	0x00000670
        /*0194*/ 	.word	0x000000ff
        /*0198*/ 	.word	0x00000020
        /*019c*/ 	.short	0x0100
        /*019e*/ 	.byte	0x04
	.zero		1


	//   ....[9]....
        /*01a0*/ 	.word	0x00000680
        /*01a4*/ 	.word	0x000000ff
        /*01a8*/ 	.word	0x000000d0
        /*01ac*/ 	.short	0x0100
        /*01ae*/ 	.byte	0x04
	.zero		1


	//   ....[10]....
        /*01b0*/ 	.word	0x00000690
        /*01b4*/ 	.word	0x000000ff
        /*01b8*/ 	.word	0x00000028
        /*01bc*/ 	.short	0x0100
        /*01be*/ 	.byte	0x04
	.zero		1


	//   ....[11]....
        /*01c0*/ 	.word	0x000006a0
        /*01c4*/ 	.word	0x000000ff
        /*01c8*/ 	.word	0x000000d8
        /*01cc*/ 	.short	0x0100
        /*01ce*/ 	.byte	0x04
	.zero		1


	//   ....[12]....
        /*01d0*/ 	.word	0x000006b0
        /*01d4*/ 	.word	0x000000ff
        /*01d8*/ 	.word	0x00000030
        /*01dc*/ 	.short	0x0100
        /*01de*/ 	.byte	0x04
	.zero		1


	//   ....[13]....
        /*01e0*/ 	.word	0x000006c0
        /*01e4*/ 	.word	0x000000ff
        /*01e8*/ 	.word	0x000000e0
        /*01ec*/ 	.short	0x0100
        /*01ee*/ 	.byte	0x04
	.zero		1


	//   ....[14]....
        /*01f0*/ 	.word	0x000006d0
        /*01f4*/ 	.word	0x000000ff
        /*01f8*/ 	.word	0x00000038
        /*01fc*/ 	.short	0x0100
        /*01fe*/ 	.byte	0x04
	.zero		1


	//   ....[15]....
        /*0200*/ 	.word	0x000006e0
        /*0204*/ 	.word	0x000000ff
        /*0208*/ 	.word	0x000000e8
        /*020c*/ 	.short	0x0100
        /*020e*/ 	.byte	0x04
	.zero		1


	//   ....[16]....
        /*0210*/ 	.word	0x000006f0
        /*0214*/ 	.word	0x000000ff
        /*0218*/ 	.word	0x00000040
        /*021c*/ 	.short	0x0100
        /*021e*/ 	.byte	0x04
	.zero		1


	//   ....[17]....
        /*0220*/ 	.word	0x00000700
        /*0224*/ 	.word	0x000000ff
        /*0228*/ 	.word	0x000000f0
        /*022c*/ 	.short	0x0100
        /*022e*/ 	.byte	0x04
	.zero		1


	//   ....[18]....
        /*0230*/ 	.word	0x00000710
        /*0234*/ 	.word	0x000000ff
        /*0238*/ 	.word	0x00000048
        /*023c*/ 	.short	0x0100
        /*023e*/ 	.byte	0x04
	.zero		1


	//   ....[19]....
        /*0240*/ 	.word	0x00000720
        /*0244*/ 	.word	0x000000ff
        /*0248*/ 	.word	0x000000f8
        /*024c*/ 	.short	0x0100
        /*024e*/ 	.byte	0x04
	.zero		1


	//   ....[20]....
        /*0250*/ 	.word	0x00000730
        /*0254*/ 	.word	0x000000ff
        /*0258*/ 	.word	0x00000050
        /*025c*/ 	.short	0x0100
        /*025e*/ 	.byte	0x04
	.zero		1


	//   ....[21]....
        /*0260*/ 	.word	0x00000740
        /*0264*/ 	.word	0x000000ff
        /*0268*/ 	.word	0x00000100
        /*026c*/ 	.short	0x0100
        /*026e*/ 	.byte	0x04
	.zero		1


	//   ....[22]....
        /*0270*/ 	.word	0x00000750
        /*0274*/ 	.word	0x000000ff
        /*0278*/ 	.word	0x00000058
        /*027c*/ 	.short	0x0100
        /*027e*/ 	.byte	0x04
	.zero		1


	//   ....[23]....
        /*0280*/ 	.word	0x00000760
        /*0284*/ 	.word	0x000000ff
        /*0288*/ 	.word	0x00000108
        /*028c*/ 	.short	0x0100
        /*028e*/ 	.byte	0x04
	.zero		1


	//   ....[24]....
        /*0290*/ 	.word	0x00000770
        /*0294*/ 	.word	0x000000ff
        /*0298*/ 	.word	0x00000060
        /*029c*/ 	.short	0x0100
        /*029e*/ 	.byte	0x04
	.zero		1


	//   ....[25]....
        /*02a0*/ 	.word	0x00000780
        /*02a4*/ 	.word	0x000000ff
        /*02a8*/ 	.word	0x00000110
        /*02ac*/ 	.short	0x0100
        /*02ae*/ 	.byte	0x04
	.zero		1


	//   ....[26]....
        /*02b0*/ 	.word	0x00000790
        /*02b4*/ 	.word	0x000000ff
        /*02b8*/ 	.word	0x00000068
        /*02bc*/ 	.short	0x0100
        /*02be*/ 	.byte	0x04
	.zero		1


	//   ....[27]....
        /*02c0*/ 	.word	0x000007a0
        /*02c4*/ 	.word	0x000000ff
        /*02c8*/ 	.word	0x00000118
        /*02cc*/ 	.short	0x0100
        /*02ce*/ 	.byte	0x04
	.zero		1


	//   ....[28]....
        /*02d0*/ 	.word	0x000007b0
        /*02d4*/ 	.word	0x000000ff
        /*02d8*/ 	.word	0x00000070
        /*02dc*/ 	.short	0x0100
        /*02de*/ 	.byte	0x04
	.zero		1


	//   ....[29]....
        /*02e0*/ 	.word	0x000007c0
        /*02e4*/ 	.word	0x000000ff
        /*02e8*/ 	.word	0x00000120
        /*02ec*/ 	.short	0x0100
        /*02ee*/ 	.byte	0x04
	.zero		1


	//   ....[30]....
        /*02f0*/ 	.word	0x000007d0
        /*02f4*/ 	.word	0x000000ff
        /*02f8*/ 	.word	0x00000078
        /*02fc*/ 	.short	0x0100
        /*02fe*/ 	.byte	0x04
	.zero		1


	//   ....[31]....
        /*0300*/ 	.word	0x000007e0
        /*0304*/ 	.word	0x000000ff
        /*0308*/ 	.word	0x00000128
        /*030c*/ 	.short	0x0100
        /*030e*/ 	.byte	0x04
	.zero		1


	//   ....[32]....
        /*0310*/ 	.word	0x000007f0
        /*0314*/ 	.word	0x000000ff
        /*0318*/ 	.word	0x00000080
        /*031c*/ 	.short	0x0100
        /*031e*/ 	.byte	0x04
	.zero		1


	//   ....[33]....
        /*0320*/ 	.word	0x00000800
        /*0324*/ 	.word	0x000000ff
        /*0328*/ 	.word	0x00000130
        /*032c*/ 	.short	0x0100
        /*032e*/ 	.byte	0x04
	.zero		1


	//   ....[34]....
        /*0330*/ 	.word	0x00000810
        /*0334*/ 	.word	0x000000ff
        /*0338*/ 	.word	0x00000088
        /*033c*/ 	.short	0x0100
        /*033e*/ 	.byte	0x04
	.zero		1


	//   ....[35]....
        /*0340*/ 	.word	0x00000820
        /*0344*/ 	.word	0x000000ff
        /*0348*/ 	.word	0x00000138
        /*034c*/ 	.short	0x0100
        /*034e*/ 	.byte	0x04
	.zero		1


	//   ....[36]....
        /*0350*/ 	.word	0x00000830
        /*0354*/ 	.word	0x000000ff
        /*0358*/ 	.word	0x00000090
        /*035c*/ 	.short	0x0100
        /*035e*/ 	.byte	0x04
	.zero		1


	//   ....[37]....
        /*0360*/ 	.word	0x00000840
        /*0364*/ 	.word	0x000000ff
        /*0368*/ 	.word	0x00000140
        /*036c*/ 	.short	0x0100
        /*036e*/ 	.byte	0x04
	.zero		1


	//   ....[38]....
        /*0370*/ 	.word	0x00000850
        /*0374*/ 	.word	0x000000ff
        /*0378*/ 	.word	0x00000098
        /*037c*/ 	.short	0x0100
        /*037e*/ 	.byte	0x04
	.zero		1


	//   ....[39]....
        /*0380*/ 	.word	0x00000860
        /*0384*/ 	.word	0x000000ff
        /*0388*/ 	.word	0x00000148
        /*038c*/ 	.short	0x0100
        /*038e*/ 	.byte	0x04
	.zero		1


	//   ....[40]....
        /*0390*/ 	.word	0x00000870
        /*0394*/ 	.word	0x000000ff
        /*0398*/ 	.word	0x000000a0
        /*039c*/ 	.short	0x0100
        /*039e*/ 	.byte	0x04
	.zero		1


	//   ....[41]....
        /*03a0*/ 	.word	0x00000880
        /*03a4*/ 	.word	0x000000ff
        /*03a8*/ 	.word	0x00000150
        /*03ac*/ 	.short	0x0100
        /*03ae*/ 	.byte	0x04
	.zero		1


	//   ....[42]....
        /*03b0*/ 	.word	0x00000890
        /*03b4*/ 	.word	0x000000ff
        /*03b8*/ 	.word	0x000000a8
        /*03bc*/ 	.short	0x0100
        /*03be*/ 	.byte	0x04
	.zero		1


	//   ....[43]....
        /*03c0*/ 	.word	0x000008a0
        /*03c4*/ 	.word	0x000000ff
        /*03c8*/ 	.word	0x00000158
        /*03cc*/ 	.short	0x0100
        /*03ce*/ 	.byte	0x04
	.zero		1


	//   ....[44]....
        /*03d0*/ 	.word	0x000009e0
        /*03d4*/ 	.word	0x000000ff
        /*03d8*/ 	.word	0x00000160
        /*03dc*/ 	.short	0x0100
        /*03de*/ 	.byte	0x04
	.zero		1


	//   ....[45]....
        /*03e0*/ 	.word	0x000009f0
        /*03e4*/ 	.word	0x000000ff
        /*03e8*/ 	.word	0x00000170
        /*03ec*/ 	.short	0x0100
        /*03ee*/ 	.byte	0x04
	.zero		1


	//   ....[46]....
        /*03f0*/ 	.word	0x00000a00
        /*03f4*/ 	.word	0x000000ff
        /*03f8*/ 	.word	0x00000168
        /*03fc*/ 	.short	0x0100
        /*03fe*/ 	.byte	0x04
	.zero		1


	//   ....[47]....
        /*0400*/ 	.word	0x00000a10
        /*0404*/ 	.word	0x000000ff
        /*0408*/ 	.word	0x00000178
        /*040c*/ 	.short	0x0100
        /*040e*/ 	.byte	0x04
	.zero		1


	//   ....[48]....
        /*0410*/ 	.word	0x00000b00
        /*0414*/ 	.word	0x000000ff
        /*0418*/ 	.word	0x00000180
        /*041c*/ 	.short	0x0100
        /*041e*/ 	.byte	0x06
	.zero		1


	//   ....[49]....
        /*0420*/ 	.word	0x00000b10
        /*0424*/ 	.word	0x000000ff
        /*0428*/ 	.word	0x00000188
        /*042c*/ 	.short	0x0100
        /*042e*/ 	.byte	0x06
	.zero		1


	//   ....[50]....
        /*0430*/ 	.word	0x00000c50
        /*0434*/ 	.word	0x000000ff
        /*0438*/ 	.word	0x00000190
        /*043c*/ 	.short	0x0100
        /*043e*/ 	.byte	0x06
	.zero		1


	//   ....[51]....
        /*0440*/ 	.word	0x00000c60
        /*0444*/ 	.word	0x000000ff
        /*0448*/ 	.word	0x000001a0
        /*044c*/ 	.short	0x0100
        /*044e*/ 	.byte	0x06
	.zero		1


	//   ....[52]....
        /*0450*/ 	.word	0x00000c70
        /*0454*/ 	.word	0x000000ff
        /*0458*/ 	.word	0x00000198
        /*045c*/ 	.short	0x0100
        /*045e*/ 	.byte	0x06
	.zero		1


	//   ....[53]....
        /*0460*/ 	.word	0x00000c80
        /*0464*/ 	.word	0x000000ff
        /*0468*/ 	.word	0x000001a8
        /*046c*/ 	.short	0x0100
        /*046e*/ 	.byte	0x06
	.zero		1


	//   ....[54]....
        /*0470*/ 	.word	0x00000db0
        /*0474*/ 	.word	0x000000ff
        /*0478*/ 	.word	0x000001b0
        /*047c*/ 	.short	0x0100
        /*047e*/ 	.byte	0x04
	.zero		1


	//   ....[55]....
        /*0480*/ 	.word	0x00000dc0
        /*0484*/ 	.word	0x000000ff
        /*0488*/ 	.word	0x000001d0
        /*048c*/ 	.short	0x0100
        /*048e*/ 	.byte	0x04
	.zero		1


	//   ....[56]....
        /*0490*/ 	.word	0x00000dd0
        /*0494*/ 	.word	0x000000ff
        /*0498*/ 	.word	0x000001b8
        /*049c*/ 	.short	0x0100
        /*049e*/ 	.byte	0x04
	.zero		1


	//   ....[57]....
        /*04a0*/ 	.word	0x00000de0
        /*04a4*/ 	.word	0x000000ff
        /*04a8*/ 	.word	0x000001d8
        /*04ac*/ 	.short	0x0100
        /*04ae*/ 	.byte	0x04
	.zero		1


	//   ....[58]....
        /*04b0*/ 	.word	0x00000df0
        /*04b4*/ 	.word	0x000000ff
        /*04b8*/ 	.word	0x000001c0
        /*04bc*/ 	.short	0x0100
        /*04be*/ 	.byte	0x04
	.zero		1


	//   ....[59]....
        /*04c0*/ 	.word	0x00000e00
        /*04c4*/ 	.word	0x000000ff
        /*04c8*/ 	.word	0x000001e0
        /*04cc*/ 	.short	0x0100
        /*04ce*/ 	.byte	0x04
	.zero		1


	//   ....[60]....
        /*04d0*/ 	.word	0x00000e10
        /*04d4*/ 	.word	0x000000ff
        /*04d8*/ 	.word	0x000001c8
        /*04dc*/ 	.short	0x0100
        /*04de*/ 	.byte	0x04
	.zero		1


	//   ....[61]....
        /*04e0*/ 	.word	0x00000e20
        /*04e4*/ 	.word	0x000000ff
        /*04e8*/ 	.word	0x000001e8
        /*04ec*/ 	.short	0x0100
        /*04ee*/ 	.byte	0x04
	.zero		1


	//   ....[62]....
        /*04f0*/ 	.word	0x00000f30
        /*04f4*/ 	.word	0x000000ff
        /*04f8*/ 	.word	0x000001f0
        /*04fc*/ 	.short	0x0100
        /*04fe*/ 	.byte	0x04
	.zero		1


	//   ....[63]....
        /*0500*/ 	.word	0x00000f40
        /*0504*/ 	.word	0x000000ff
        /*0508*/ 	.word	0x00000200
        /*050c*/ 	.short	0x0100
        /*050e*/ 	.byte	0x04
	.zero		1


	//   ....[64]....
        /*0510*/ 	.word	0x00000f50
        /*0514*/ 	.word	0x000000ff
        /*0518*/ 	.word	0x000001f8
        /*051c*/ 	.short	0x0100
        /*051e*/ 	.byte	0x04
	.zero		1


	//   ....[65]....
        /*0520*/ 	.word	0x00000f60
        /*0524*/ 	.word	0x000000ff
        /*0528*/ 	.word	0x00000208
        /*052c*/ 	.short	0x0100
        /*052e*/ 	.byte	0x04
	.zero		1


	//   ....[66]....
        /*0530*/ 	.word	0x00001910
        /*0534*/ 	.word	0x00000000
        /*0538*/ 	.word	0x00000200
        /*053c*/ 	.short	0x010a
        /*053e*/ 	.byte	0xff
	.zero		1


	//   ....[67]....
        /*0540*/ 	.word	0x00001940
        /*0544*/ 	.word	0x00000000
        /*0548*/ 	.word	0x000001f0
        /*054c*/ 	.short	0x0101
        /*054e*/ 	.byte	0xff
	.zero		1


	//   ....[68]....
        /*0550*/ 	.word	0x00001a10
        /*0554*/ 	.word	0x000000ff
        /*0558*/ 	.word	0x000000b0
        /*055c*/ 	.short	0x010a
        /*055e*/ 	.byte	0x05
	.zero		1


	//   ....[69]....
        /*0560*/ 	.word	0x00001a90
        /*0564*/ 	.word	0x000000ff
        /*0568*/ 	.word	0x000000b0
        /*056c*/ 	.short	0x010a
        /*056e*/ 	.byte	0x21
	.zero		1


	//   ....[70]....
        /*0570*/ 	.word	0x00001be0
        /*0574*/ 	.word	0x000000ff
        /*0578*/ 	.word	0x000000b0
        /*057c*/ 	.short	0x010a
        /*057e*/ 	.byte	0x08
	.zero		1


	//   ....[71]....
        /*0580*/ 	.word	0x00001cf0
        /*0584*/ 	.word	0x000000ff
        /*0588*/ 	.word	0x00000188
        /*058c*/ 	.short	0x0101
        /*058e*/ 	.byte	0x04
	.zero		1


	//   ....[72]....
        /*0590*/ 	.word	0x00001d10
        /*0594*/ 	.word	0x000000ff
        /*0598*/ 	.word	0x000000b0
        /*059c*/ 	.short	0x010a
        /*059e*/ 	.byte	0x05
	.zero		1


	//   ....[73]....
        /*05a0*/ 	.word	0x00001d90
        /*05a4*/ 	.word	0x000000ff
        /*05a8*/ 	.word	0x000000b0
        /*05ac*/ 	.short	0x010a
        /*05ae*/ 	.byte	0x11
	.zero		1


	//   ....[74]....
        /*05b0*/ 	.word	0x00001ee0
        /*05b4*/ 	.word	0x000000ff
        /*05b8*/ 	.word	0x000000b0
        /*05bc*/ 	.short	0x010a
        /*05be*/ 	.byte	0x07
	.zero		1


	//   ....[75]....
        /*05c0*/ 	.word	0x00002020
        /*05c4*/ 	.word	0x00000003
        /*05c8*/ 	.word	0x00000190
        /*05cc*/ 	.short	0x010a
        /*05ce*/ 	.byte	0xff
	.zero		1


	//   ....[76]....
        /*05d0*/ 	.word	0x00002170
        /*05d4*/ 	.word	0x00000000
        /*05d8*/ 	.word	0x00000000
        /*05dc*/ 	.short	0x0101
        /*05de*/ 	.byte	0xff
	.zero		1


	//   ....[77]....
        /*05e0*/ 	.word	0x00002710
        /*05e4*/ 	.word	0x000000ff
        /*05e8*/ 	.word	0x00000000
        /*05ec*/ 	.short	0x010a
        /*05ee*/ 	.byte	0x04
	.zero		1


	//   ....[78]....
        /*05f0*/ 	.word	0x000027a0
        /*05f4*/ 	.word	0x000000ff
        /*05f8*/ 	.word	0x00000000
        /*05fc*/ 	.short	0x010a
        /*05fe*/ 	.byte	0x05
	.zero		1


	//   ....[79]....
        /*0600*/ 	.word	0x00002830
        /*0604*/ 	.word	0x000000ff
        /*0608*/ 	.word	0x00000000
        /*060c*/ 	.short	0x010a
        /*060e*/ 	.byte	0x05
	.zero		1


	//   ....[80]....
        /*0610*/ 	.word	0x000028c0
        /*0614*/ 	.word	0x000000ff
        /*0618*/ 	.word	0x00000000
        /*061c*/ 	.short	0x010a
        /*061e*/ 	.byte	0x05
	.zero		1


	//   ....[81]....
        /*0620*/ 	.word	0x00002950
        /*0624*/ 	.word	0x000000ff
        /*0628*/ 	.word	0x00000000
        /*062c*/ 	.short	0x010a
        /*062e*/ 	.byte	0x05
	.zero		1


	//   ....[82]....
        /*0630*/ 	.word	0x000029e0
        /*0634*/ 	.word	0x000000ff
        /*0638*/ 	.word	0x00000000
        /*063c*/ 	.short	0x010a
        /*063e*/ 	.byte	0x05
	.zero		1


	//   ....[83]....
        /*0640*/ 	.word	0x00002a70
        /*0644*/ 	.word	0x000000ff
        /*0648*/ 	.word	0x00000000
        /*064c*/ 	.short	0x010a
        /*064e*/ 	.byte	0x05
	.zero		1


	//   ....[84]....
        /*0650*/ 	.word	0x00002b00
        /*0654*/ 	.word	0x000000ff
        /*0658*/ 	.word	0x00000000
        /*065c*/ 	.short	0x010a
        /*065e*/ 	.byte	0x05
	.zero		1


	//   ....[85]....
        /*0660*/ 	.word	0x00002b90
        /*0664*/ 	.word	0x000000ff
        /*0668*/ 	.word	0x00000000
        /*066c*/ 	.short	0x010a
        /*066e*/ 	.byte	0x05
	.zero		1


	//   ....[86]....
        /*0670*/ 	.word	0x00002c20
        /*0674*/ 	.word	0x000000ff
        /*0678*/ 	.word	0x00000000
        /*067c*/ 	.short	0x010a
        /*067e*/ 	.byte	0x05
	.zero		1


	//   ....[87]....
        /*0680*/ 	.word	0x00002cb0
        /*0684*/ 	.word	0x000000ff
        /*0688*/ 	.word	0x00000000
        /*068c*/ 	.short	0x010a
        /*068e*/ 	.byte	0x05
	.zero		1


	//   ....[88]....
        /*0690*/ 	.word	0x00002d40
        /*0694*/ 	.word	0x000000ff
        /*0698*/ 	.word	0x00000000
        /*069c*/ 	.short	0x010a
        /*069e*/ 	.byte	0x05
	.zero		1


	//   ....[89]....
        /*06a0*/ 	.word	0x00002dd0
        /*06a4*/ 	.word	0x000000ff
        /*06a8*/ 	.word	0x00000000
        /*06ac*/ 	.short	0x010a
        /*06ae*/ 	.byte	0x05
	.zero		1


	//   ....[90]....
        /*06b0*/ 	.word	0x00002e60
        /*06b4*/ 	.word	0x000000ff
        /*06b8*/ 	.word	0x00000000
        /*06bc*/ 	.short	0x010a
        /*06be*/ 	.byte	0x05
	.zero		1


	//   ....[91]....
        /*06c0*/ 	.word	0x00002ef0
        /*06c4*/ 	.word	0x000000ff
        /*06c8*/ 	.word	0x00000000
        /*06cc*/ 	.short	0x010a
        /*06ce*/ 	.byte	0x05
	.zero		1


	//   ....[92]....
        /*06d0*/ 	.word	0x00002f80
        /*06d4*/ 	.word	0x000000ff
        /*06d8*/ 	.word	0x00000000
        /*06dc*/ 	.short	0x010a
        /*06de*/ 	.byte	0x05
	.zero		1


	//   ....[93]....
        /*06e0*/ 	.word	0x00003010
        /*06e4*/ 	.word	0x000000ff
        /*06e8*/ 	.word	0x00000000
        /*06ec*/ 	.short	0x010a
        /*06ee*/ 	.byte	0x05
	.zero		1


	//   ....[94]....
        /*06f0*/ 	.word	0x000030a0
        /*06f4*/ 	.word	0x000000ff
        /*06f8*/ 	.word	0x00000000
        /*06fc*/ 	.short	0x010a
        /*06fe*/ 	.byte	0x05
	.zero		1


	//   ....[95]....
        /*0700*/ 	.word	0x00003130
        /*0704*/ 	.word	0x000000ff
        /*0708*/ 	.word	0x00000000
        /*070c*/ 	.short	0x010a
        /*070e*/ 	.byte	0x05
	.zero		1


	//   ....[96]....
        /*0710*/ 	.word	0x000031c0
        /*0714*/ 	.word	0x000000ff
        /*0718*/ 	.word	0x00000000
        /*071c*/ 	.short	0x010a
        /*071e*/ 	.byte	0x05
	.zero		1


	//   ....[97]....
        /*0720*/ 	.word	0x00003250
        /*0724*/ 	.word	0x000000ff
        /*0728*/ 	.word	0x00000000
        /*072c*/ 	.short	0x010a
        /*072e*/ 	.byte	0x05
	.zero		1


	//   ....[98]....
        /*0730*/ 	.word	0x000032f0
        /*0734*/ 	.word	0x00000000
        /*0738*/ 	.word	0x00000000
        /*073c*/ 	.short	0x010a
        /*073e*/ 	.byte	0xff
	.zero		1


	//   ....[99]....
        /*0740*/ 	.word	0x00003410
        /*0744*/ 	.word	0x00000002
        /*0748*/ 	.word	0x000001f0
        /*074c*/ 	.short	0x010a
        /*074e*/ 	.byte	0xff
	.zero		1


	//   ....[100]....
        /*0750*/ 	.word	0x00003480
        /*0754*/ 	.word	0x00000002
        /*0758*/ 	.word	0x00000000
        /*075c*/ 	.short	0x0101
        /*075e*/ 	.byte	0xff
	.zero		1


	//   ....[101]....
        /*0760*/ 	.word	0x000034a0
        /*0764*/ 	.word	0x000000ff
        /*0768*/ 	.word	0x000001a0
        /*076c*/ 	.short	0x010a
        /*076e*/ 	.byte	0x04
	.zero		1


	//   ....[102]....
        /*0770*/ 	.word	0x000035c0
        /*0774*/ 	.word	0x00000002
        /*0778*/ 	.word	0x00000190
        /*077c*/ 	.short	0x010a
        /*077e*/ 	.byte	0xff
	.zero		1


	//   ....[103]....
        /*0780*/ 	.word	0x000036c0
        /*0784*/ 	.word	0x00000002
        /*0788*/ 	.word	0x00000000
        /*078c*/ 	.short	0x0101
        /*078e*/ 	.byte	0xff
	.zero		1


	//   ....[104]....
        /*0790*/ 	.word	0x00003750
        /*0794*/ 	.word	0x000000ff
        /*0798*/ 	.word	0x000001a0
        /*079c*/ 	.short	0x0106
        /*079e*/ 	.byte	0x04
	.zero		1


	//   ....[105]....
        /*07a0*/ 	.word	0x00003770
        /*07a4*/ 	.word	0x000000ff
        /*07a8*/ 	.word	0x000001a0
        /*07ac*/ 	.short	0x010a
        /*07ae*/ 	.byte	0x04
	.zero		1


	//   ....[106]....
        /*07b0*/ 	.word	0x00003800
        /*07b4*/ 	.word	0x000000ff
        /*07b8*/ 	.word	0x000001a0
        /*07bc*/ 	.short	0x0106
        /*07be*/ 	.byte	0x06
	.zero		1


	//   ....[107]....
        /*07c0*/ 	.word	0x00003840
        /*07c4*/ 	.word	0x00000000
        /*07c8*/ 	.word	0x000001a0
        /*07cc*/ 	.short	0x010a
        /*07ce*/ 	.byte	0xff
	.zero		1


	//   ....[108]....
        /*07d0*/ 	.word	0x00003d20
        /*07d4*/ 	.word	0x00000000
        /*07d8*/ 	.word	0x00000190
        /*07dc*/ 	.short	0x010a
        /*07de*/ 	.byte	0xff
	.zero		1


	//   ....[109]....
        /*07e0*/ 	.word	0x00003e20
        /*07e4*/ 	.word	0x00000003
        /*07e8*/ 	.word	0x00000000
        /*07ec*/ 	.short	0x0101
        /*07ee*/ 	.byte	0xff
	.zero		1


	//   ....[110]....
        /*07f0*/ 	.word	0x00003e30
        /*07f4*/ 	.word	0x000000ff
        /*07f8*/ 	.word	0x00000000
        /*07fc*/ 	.short	0x010a
        /*07fe*/ 	.byte	0x05
	.zero		1


	//   ....[111]....
        /*0800*/ 	.word	0x00003e40
        /*0804*/ 	.word	0x000000ff
        /*0808*/ 	.word	0x000001d0
        /*080c*/ 	.short	0x010a
        /*080e*/ 	.byte	0x11
	.zero		1


	//   ....[112]....
        /*0810*/ 	.word	0x00003f20
        /*0814*/ 	.word	0x000000ff
        /*0818*/ 	.word	0x00000000
        /*081c*/ 	.short	0x010a
        /*081e*/ 	.byte	0x07
	.zero		1


	//   ....[113]....
        /*0820*/ 	.word	0x00004030
        /*0824*/ 	.word	0x000000ff
        /*0828*/ 	.word	0x00000000
        /*082c*/ 	.short	0x010a
        /*082e*/ 	.byte	0x0a
	.zero		1


	//   ....[114]....
        /*0830*/ 	.word	0x00004210
        /*0834*/ 	.word	0x000000ff
        /*0838*/ 	.word	0x00000000
        /*083c*/ 	.short	0x010a
        /*083e*/ 	.byte	0x04
	.zero		1


	//   ....[115]....
        /*0840*/ 	.word	0x000042a0
        /*0844*/ 	.word	0x000000ff
        /*0848*/ 	.word	0x00000000
        /*084c*/ 	.short	0x010a
        /*084e*/ 	.byte	0x05
	.zero		1


	//   ....[116]....
        /*0850*/ 	.word	0x00004330
        /*0854*/ 	.word	0x000000ff
        /*0858*/ 	.word	0x00000000
        /*085c*/ 	.short	0x010a
        /*085e*/ 	.byte	0x05
	.zero		1


	//   ....[117]....
        /*0860*/ 	.word	0x000043c0
        /*0864*/ 	.word	0x000000ff
        /*0868*/ 	.word	0x00000000
        /*086c*/ 	.short	0x010a
        /*086e*/ 	.byte	0x04
	.zero		1


	//   ....[118]....
        /*0870*/ 	.word	0x00004890
        /*0874*/ 	.word	0x00000003
        /*0878*/ 	.word	0x00000190
        /*087c*/ 	.short	0x010a
        /*087e*/ 	.byte	0xff
	.zero		1


	//   ....[119]....
        /*0880*/ 	.word	0x00004a00
        /*0884*/ 	.word	0x00000000
        /*0888*/ 	.word	0x00000000
        /*088c*/ 	.short	0x0101
        /*088e*/ 	.byte	0xff
	.zero		1


	//   ....[120]....
        /*0890*/ 	.word	0x00004eb0
        /*0894*/ 	.word	0x000000ff
        /*0898*/ 	.word	0x00000188
        /*089c*/ 	.short	0x010a
        /*089e*/ 	.byte	0x06
	.zero		1


	//   ....[121]....
        /*08a0*/ 	.word	0x00005080
        /*08a4*/ 	.word	0x000000ff
        /*08a8*/ 	.word	0x00000170
        /*08ac*/ 	.short	0x010a
        /*08ae*/ 	.byte	0x05
	.zero		1


	//   ....[122]....
        /*08b0*/ 	.word	0x00005460
        /*08b4*/ 	.word	0x000000ff
        /*08b8*/ 	.word	0x00000160
        /*08bc*/ 	.short	0x010b
        /*08be*/ 	.byte	0x05
	.zero		1


	//   ....[123]....
        /*08c0*/ 	.word	0x00005470
        /*08c4*/ 	.word	0x000000ff
        /*08c8*/ 	.word	0x00000000
        /*08cc*/ 	.short	0x0101
        /*08ce*/ 	.byte	0x04
	.zero		1


	//   ....[124]....
        /*08d0*/ 	.word	0x000054c0
        /*08d4*/ 	.word	0x000000ff
        /*08d8*/ 	.word	0x00000000
        /*08dc*/ 	.short	0x010a
        /*08de*/ 	.byte	0x04
	.zero		1


	//   ....[125]....
        /*08e0*/ 	.word	0x00005560
        /*08e4*/ 	.word	0x00000000
        /*08e8*/ 	.word	0x00000000
        /*08ec*/ 	.short	0x010a
        /*08ee*/ 	.byte	0xff
	.zero		1


	//   ....[126]....
        /*08f0*/ 	.word	0x000057b0
        /*08f4*/ 	.word	0x000000ff
        /*08f8*/ 	.word	0x00000190
        /*08fc*/ 	.short	0x010a
        /*08fe*/ 	.byte	0x04
	.zero		1


	//   ....[127]....
        /*0900*/ 	.word	0x00005880
        /*0904*/ 	.word	0x000000ff
        /*0908*/ 	.word	0x00000000
        /*090c*/ 	.short	0x0101
        /*090e*/ 	.byte	0x04
	.zero		1


	//   ....[128]....
        /*0910*/ 	.word	0x000064b0
        /*0914*/ 	.word	0x00000000
        /*0918*/ 	.word	0x00000160
        /*091c*/ 	.short	0x010a
        /*091e*/ 	.byte	0xff
	.zero		1


	//   ....[129]....
        /*0920*/ 	.word	0x000065b0
        /*0924*/ 	.word	0x00000003
        /*0928*/ 	.word	0x000001b0
        /*092c*/ 	.short	0x010a
        /*092e*/ 	.byte	0xff
	.zero		1


	//   ....[130]....
        /*0930*/ 	.word	0x00006750
        /*0934*/ 	.word	0x00000000
        /*0938*/ 	.word	0x00000160
        /*093c*/ 	.short	0x010a
        /*093e*/ 	.byte	0xff
	.zero		1


	//   ....[131]....
        /*0940*/ 	.word	0x00006aa0
        /*0944*/ 	.word	0x00000003
        /*0948*/ 	.word	0x000001b0
        /*094c*/ 	.short	0x010a
        /*094e*/ 	.byte	0xff
	.zero		1


	//   ....[132]....
        /*0950*/ 	.word	0x00008080
        /*0954*/ 	.word	0x000000ff
        /*0958*/ 	.word	0x00000000
        /*095c*/ 	.short	0x0101
        /*095e*/ 	.byte	0x04
	.zero		1


	//   ....[133]....
        /*0960*/ 	.word	0x00009350
        /*0964*/ 	.word	0x00000000
        /*0968*/ 	.word	0x00000000
        /*096c*/ 	.short	0x0101
        /*096e*/ 	.byte	0xff
	.zero		1


	//   ....[134]....
        /*0970*/ 	.word	0x000095e0
        /*0974*/ 	.word	0x00000000
        /*0978*/ 	.word	0x00000200
        /*097c*/ 	.short	0x010a
        /*097e*/ 	.byte	0xff
	.zero		1


	//   ....[135]....
        /*0980*/ 	.word	0x00009640
        /*0984*/ 	.word	0x00000000
        /*0988*/ 	.word	0x000000b0
        /*098c*/ 	.short	0x010a
        /*098e*/ 	.byte	0xff
	.zero		1


	//   ....[136]....
        /*0990*/ 	.word	0x000096a0
        /*0994*/ 	.word	0x00000000
        /*0998*/ 	.word	0x000000b0
        /*099c*/ 	.short	0x010a
        /*099e*/ 	.byte	0xff
	.zero		1


	//   ....[137]....
        /*09a0*/ 	.word	0x000096f0
        /*09a4*/ 	.word	0x00000003
        /*09a8*/ 	.word	0x00000190
        /*09ac*/ 	.short	0x010a
        /*09ae*/ 	.byte	0xff
	.zero		1


	//   ....[138]....
        /*09b0*/ 	.word	0x00009750
        /*09b4*/ 	.word	0x00000000
        /*09b8*/ 	.word	0x00000000
        /*09bc*/ 	.short	0x010a
        /*09be*/ 	.byte	0xff
	.zero		1


	//   ....[139]....
        /*09c0*/ 	.word	0x000097b0
        /*09c4*/ 	.word	0x00000000
        /*09c8*/ 	.word	0x00000000
        /*09cc*/ 	.short	0x010a
        /*09ce*/ 	.byte	0xff
	.zero		1


	//   ....[140]....
        /*09d0*/ 	.word	0x00009810
        /*09d4*/ 	.word	0x00000000
        /*09d8*/ 	.word	0x00000000
        /*09dc*/ 	.short	0x010a
        /*09de*/ 	.byte	0xff
	.zero		1


	//   ....[141]....
        /*09e0*/ 	.word	0x00009870
        /*09e4*/ 	.word	0x00000000
        /*09e8*/ 	.word	0x00000000
        /*09ec*/ 	.short	0x010a
        /*09ee*/ 	.byte	0xff
	.zero		1


	//   ....[142]....
        /*09f0*/ 	.word	0x000098d0
        /*09f4*/ 	.word	0x00000000
        /*09f8*/ 	.word	0x00000000
        /*09fc*/ 	.short	0x010a
        /*09fe*/ 	.byte	0xff
	.zero		1


	//   ....[143]....
        /*0a00*/ 	.word	0x00009930
        /*0a04*/ 	.word	0x00000000
        /*0a08*/ 	.word	0x00000000
        /*0a0c*/ 	.short	0x010a
        /*0a0e*/ 	.byte	0xff
	.zero		1


	//   ....[144]....
        /*0a10*/ 	.word	0x00009990
        /*0a14*/ 	.word	0x00000000
        /*0a18*/ 	.word	0x00000000
        /*0a1c*/ 	.short	0x010a
        /*0a1e*/ 	.byte	0xff
	.zero		1


	//   ....[145]....
        /*0a20*/ 	.word	0x000099f0
        /*0a24*/ 	.word	0x00000000
        /*0a28*/ 	.word	0x00000000
        /*0a2c*/ 	.short	0x010a
        /*0a2e*/ 	.byte	0xff
	.zero		1


	//   ....[146]....
        /*0a30*/ 	.word	0x00009a50
        /*0a34*/ 	.word	0x00000000
        /*0a38*/ 	.word	0x00000000
        /*0a3c*/ 	.short	0x010a
        /*0a3e*/ 	.byte	0xff
	.zero		1


	//   ....[147]....
        /*0a40*/ 	.word	0x00009ab0
        /*0a44*/ 	.word	0x00000000
        /*0a48*/ 	.word	0x00000000
        /*0a4c*/ 	.short	0x010a
        /*0a4e*/ 	.byte	0xff
	.zero		1


	//   ....[148]....
        /*0a50*/ 	.word	0x00009b10
        /*0a54*/ 	.word	0x00000000
        /*0a58*/ 	.word	0x00000000
        /*0a5c*/ 	.short	0x010a
        /*0a5e*/ 	.byte	0xff
	.zero		1


	//   ....[149]....
        /*0a60*/ 	.word	0x00009b70
        /*0a64*/ 	.word	0x00000000
        /*0a68*/ 	.word	0x00000000
        /*0a6c*/ 	.short	0x010a
        /*0a6e*/ 	.byte	0xff
	.zero		1


	//   ....[150]....
        /*0a70*/ 	.word	0x00009bd0
        /*0a74*/ 	.word	0x00000000
        /*0a78*/ 	.word	0x00000000
        /*0a7c*/ 	.short	0x010a
        /*0a7e*/ 	.byte	0xff
	.zero		1


	//   ....[151]....
        /*0a80*/ 	.word	0x00009c30
        /*0a84*/ 	.word	0x00000000
        /*0a88*/ 	.word	0x00000000
        /*0a8c*/ 	.short	0x010a
        /*0a8e*/ 	.byte	0xff
	.zero		1


	//   ....[152]....
        /*0a90*/ 	.word	0x00009c90
        /*0a94*/ 	.word	0x00000000
        /*0a98*/ 	.word	0x00000000
        /*0a9c*/ 	.short	0x010a
        /*0a9e*/ 	.byte	0xff
	.zero		1


	//   ....[153]....
        /*0aa0*/ 	.word	0x00009cf0
        /*0aa4*/ 	.word	0x00000000
        /*0aa8*/ 	.word	0x00000000
        /*0aac*/ 	.short	0x010a
        /*0aae*/ 	.byte	0xff
	.zero		1


	//   ....[154]....
        /*0ab0*/ 	.word	0x00009d50
        /*0ab4*/ 	.word	0x00000000
        /*0ab8*/ 	.word	0x00000000
        /*0abc*/ 	.short	0x010a
        /*0abe*/ 	.byte	0xff
	.zero		1


	//   ....[155]....
        /*0ac0*/ 	.word	0x00009db0
        /*0ac4*/ 	.word	0x00000000
        /*0ac8*/ 	.word	0x00000000
        /*0acc*/ 	.short	0x010a
        /*0ace*/ 	.byte	0xff
	.zero		1


	//   ....[156]....
        /*0ad0*/ 	.word	0x00009e10
        /*0ad4*/ 	.word	0x00000000
        /*0ad8*/ 	.word	0x00000000
        /*0adc*/ 	.short	0x010a
        /*0ade*/ 	.byte	0xff
	.zero		1


	//   ....[157]....
        /*0ae0*/ 	.word	0x00009e70
        /*0ae4*/ 	.word	0x00000000
        /*0ae8*/ 	.word	0x00000000
        /*0aec*/ 	.short	0x010a
        /*0aee*/ 	.byte	0xff
	.zero		1


	//   ....[158]....
        /*0af0*/ 	.word	0x00009ed0
        /*0af4*/ 	.word	0x00000000
        /*0af8*/ 	.word	0x00000000
        /*0afc*/ 	.short	0x010a
        /*0afe*/ 	.byte	0xff
	.zero		1


	//   ....[159]....
        /*0b00*/ 	.word	0x00009f20
        /*0b04*/ 	.word	0x00000002
        /*0b08*/ 	.word	0x000001f0
        /*0b0c*/ 	.short	0x010a
        /*0b0e*/ 	.byte	0xff
	.zero		1


	//   ....[160]....
        /*0b10*/ 	.word	0x00009f80
        /*0b14*/ 	.word	0x00000002
        /*0b18*/ 	.word	0x000001a0
        /*0b1c*/ 	.short	0x010a
        /*0b1e*/ 	.byte	0xff
	.zero		1


	//   ....[161]....
        /*0b20*/ 	.word	0x00009fd0
        /*0b24*/ 	.word	0x00000002
        /*0b28*/ 	.word	0x00000190
        /*0b2c*/ 	.short	0x010a
        /*0b2e*/ 	.byte	0xff
	.zero		1


	//   ....[162]....
        /*0b30*/ 	.word	0x0000a030
        /*0b34*/ 	.word	0x00000000
        /*0b38*/ 	.word	0x000001a0
        /*0b3c*/ 	.short	0x010a
        /*0b3e*/ 	.byte	0xff
	.zero		1


	//   ....[163]....
        /*0b40*/ 	.word	0x0000a080
        /*0b44*/ 	.word	0x00000000
        /*0b48*/ 	.word	0x00000190
        /*0b4c*/ 	.short	0x010a
        /*0b4e*/ 	.byte	0xff
	.zero		1


	//   ....[164]....
        /*0b50*/ 	.word	0x0000a0e0
        /*0b54*/ 	.word	0x00000002
        /*0b58*/ 	.word	0x000001d0
        /*0b5c*/ 	.short	0x010a
        /*0b5e*/ 	.byte	0xff
	.zero		1


	//   ....[165]....
        /*0b60*/ 	.word	0x0000a140
        /*0b64*/ 	.word	0x00000000
        /*0b68*/ 	.word	0x00000000
        /*0b6c*/ 	.short	0x010a
        /*0b6e*/ 	.byte	0xff
	.zero		1


	//   ....[166]....
        /*0b70*/ 	.word	0x0000a1a0
        /*0b74*/ 	.word	0x00000000
        /*0b78*/ 	.word	0x00000000
        /*0b7c*/ 	.short	0x010a
        /*0b7e*/ 	.byte	0xff
	.zero		1


	//   ....[167]....
        /*0b80*/ 	.word	0x0000a200
        /*0b84*/ 	.word	0x00000000
        /*0b88*/ 	.word	0x00000000
        /*0b8c*/ 	.short	0x010a
        /*0b8e*/ 	.byte	0xff
	.zero		1


	//   ....[168]....
        /*0b90*/ 	.word	0x0000a260
        /*0b94*/ 	.word	0x00000000
        /*0b98*/ 	.word	0x00000000
        /*0b9c*/ 	.short	0x010a
        /*0b9e*/ 	.byte	0xff
	.zero		1


	//   ....[169]....
        /*0ba0*/ 	.word	0x0000a2c0
        /*0ba4*/ 	.word	0x00000000
        /*0ba8*/ 	.word	0x00000000
        /*0bac*/ 	.short	0x010a
        /*0bae*/ 	.byte	0xff
	.zero		1


	//   ....[170]....
        /*0bb0*/ 	.word	0x0000a310
        /*0bb4*/ 	.word	0x00000003
        /*0bb8*/ 	.word	0x00000190
        /*0bbc*/ 	.short	0x010a
        /*0bbe*/ 	.byte	0xff
	.zero		1


	//   ....[171]....
        /*0bc0*/ 	.word	0x0000a370
        /*0bc4*/ 	.word	0x00000000
        /*0bc8*/ 	.word	0x00000188
        /*0bcc*/ 	.short	0x010a
        /*0bce*/ 	.byte	0xff
	.zero		1


	//   ....[172]....
        /*0bd0*/ 	.word	0x0000a3d0
        /*0bd4*/ 	.word	0x00000002
        /*0bd8*/ 	.word	0x00000170
        /*0bdc*/ 	.short	0x010a
        /*0bde*/ 	.byte	0xff
	.zero		1


	//   ....[173]....
        /*0be0*/ 	.word	0x0000a430
        /*0be4*/ 	.word	0x00000000
        /*0be8*/ 	.word	0x00000000
        /*0bec*/ 	.short	0x010a
        /*0bee*/ 	.byte	0xff
	.zero		1


	//   ....[174]....
        /*0bf0*/ 	.word	0x0000a490
        /*0bf4*/ 	.word	0x00000000
        /*0bf8*/ 	.word	0x00000190
        /*0bfc*/ 	.short	0x010a
        /*0bfe*/ 	.byte	0xff
	.zero		1


	//   ....[175]....
        /*0c00*/ 	.word	0x0000a4e0
        /*0c04*/ 	.word	0x00000000
        /*0c08*/ 	.word	0x00000160
        /*0c0c*/ 	.short	0x010a
        /*0c0e*/ 	.byte	0xff
	.zero		1


	//   ....[176]....
        /*0c10*/ 	.word	0x0000a530
        /*0c14*/ 	.word	0x00000003
        /*0c18*/ 	.word	0x000001b0
        /*0c1c*/ 	.short	0x010a
        /*0c1e*/ 	.byte	0xff
	.zero		1


	//----- nvinfo : EIATTR_NUM_MBARRIERS
	.align		4
.L_47:
        /*0c20*/ 	.byte	0x03, 0x38
        /*0c22*/ 	.short	0x0042


	//----- nvinfo : EIATTR_EXIT_INSTR_OFFSETS
	.align		4
        /*0c24*/ 	.byte	0x04, 0x1c
        /*0c26*/ 	.short	(.L_49 - .L_48)


	//   ....[0]....
.L_48:
        /*0c28*/ 	.word	0x00003320


	//   ....[1]....
        /*0c2c*/ 	.word	0x00003810


	//   ....[2]....
        /*0c30*/ 	.word	0x00003870


	//   ....[3]....
        /*0c34*/ 	.word	0x00004620


	//   ....[4]....
        /*0c38*/ 	.word	0x00005590


	//   ....[5]....
        /*0c3c*/ 	.word	0x000055d0


	//   ....[6]....
        /*0c40*/ 	.word	0x000094f0


	//   ....[7]....
        /*0c44*/ 	.word	0x00009570


	//   ....[8]....
        /*0c48*/ 	.word	0x000095a0


	//   ....[9]....
        /*0c4c*/ 	.word	0x000095d0


	//----- nvinfo : EIATTR_MAX_THREADS
	.align		4
.L_49:
        /*0c50*/ 	.byte	0x04, 0x05
        /*0c52*/ 	.short	(.L_51 - .L_50)
.L_50:
        /*0c54*/ 	.word	0x00000100
        /*0c58*/ 	.word	0x00000001
        /*0c5c*/ 	.word	0x00000001


	//----- nvinfo : EIATTR_CRS_STACK_SIZE
	.align		4
.L_51:
        /*0c60*/ 	.byte	0x04, 0x1e
        /*0c62*/ 	.short	(.L_53 - .L_52)
.L_52:
        /*0c64*/ 	.word	0x00000000


	//----- nvinfo : EIATTR_CBANK_PARAM_SIZE
	.align		4
.L_53:
        /*0c68*/ 	.byte	0x03, 0x19
        /*0c6a*/ 	.short	0x0800


	//----- nvinfo : EIATTR_PARAM_CBANK
	.align		4
        /*0c6c*/ 	.byte	0x04, 0x0a
        /*0c6e*/ 	.short	(.L_55 - .L_54)
	.align		4
.L_54:
        /*0c70*/ 	.word	index@(.nv.constant0._ZN7cutlass13device_kernelINS_4gemm6kernel13GemmUniversalIN4cute5tupleIJiiiiEEENS1_10collective13CollectiveMmaINS1_35MainloopSm100TmaUmmaWarpSpecializedILi22ELi2ELi4ENS5_IJNS4_1CILi1EEESB_SB_EEEEENS5_IJNSA_ILi128EEENSA_ILi112EEENSA_ILi16EEEEEENS_10bfloat16_tENS5_IJlSB_lEEESI_SJ_NS4_8TiledMMAINS4_8MMA_AtomIJNS4_20SM100_MMA_F16BF16_SSISI_SI_fLi128ELi112ELNS4_4UMMA5MajorE0ELSO_0ELNSN_7ScaleInE0ELSP_0EEEEEENS4_6LayoutISC_NS5_IJNSA_ILi0EEEST_ST_EEEEENS5_IJNS4_10UnderscoreESW_SW_EEEEENS4_13SM90_TMA_LOADENS4_14ComposedLayoutINS4_7SwizzleILi1ELi4ELi3EEENS4_18smem_ptr_flag_bitsILi16EEENSS_INS5_IJNSA_ILi8EEESG_EEENS5_IJSG_SB_EEEEEEEvNS4_8identityESZ_S19_vS1A_EENS_8epilogue10collective18CollectiveEpilogueINS1C_23Sm100TmaWarpSpecializedILi2ELi1ELi112ELb1ELb0EEEJSH_NS5_IJNSS_ISE_SB_EENSS_ISF_SB_EEEEESI_SJ_SI_SJ_NS1C_6fusion15FusionCallbacksIS1G_NS1K_17LinearCombinationISI_fSI_fLNS_15FloatRoundStyleE2EEESH_S1J_JEEENS4_5SM1004TMEM4LOAD26SM100_TMEM_LOAD_32dp32b16xESZ_S19_NS4_39AutoVectorizingCopyWithAssumedAlignmentILi128EEENS4_14SM90_TMA_STOREES19_S1V_S1V_EEEvvEEEEvNT_6ParamsE)
        /*0c74*/ 	.short	0x0380
        /*0c76*/ 	.short	0x0800


	//----- nvinfo : EIATTR_SW_WAR
	.align		4
.L_55:
        /*0c78*/ 	.byte	0x04, 0x36
        /*0c7a*/ 	.short	(.L_57 - .L_56)
.L_56:
        /*0c7c*/ 	.word	0x00000008
.L_57:


//--------------------- .nv.callgraph             --------------------------
	.section	.nv.callgraph,"",@"SHT_CUDA_CALLGRAPH"
	.align	4
	.sectionentsize	8
	.align		4
        /*0000*/ 	.word	0x00000000
	.align		4
        /*0004*/ 	.word	0xffffffff
	.align		4
        /*0008*/ 	.word	index@(_ZN7cutlass13device_kernelINS_4gemm6kernel13GemmUniversalIN4cute5tupleIJiiiiEEENS1_10collective13CollectiveMmaINS1_35MainloopSm100TmaUmmaWarpSpecializedILi22ELi2ELi4ENS5_IJNS4_1CILi1EEESB_SB_EEEEENS5_IJNSA_ILi128EEENSA_ILi112EEENSA_ILi16EEEEEENS_10bfloat16_tENS5_IJlSB_lEEESI_SJ_NS4_8TiledMMAINS4_8MMA_AtomIJNS4_20SM100_MMA_F16BF16_SSISI_SI_fLi128ELi112ELNS4_4UMMA5MajorE0ELSO_0ELNSN_7ScaleInE0ELSP_0EEEEEENS4_6LayoutISC_NS5_IJNSA_ILi0EEEST_ST_EEEEENS5_IJNS4_10UnderscoreESW_SW_EEEEENS4_13SM90_TMA_LOADENS4_14ComposedLayoutINS4_7SwizzleILi1ELi4ELi3EEENS4_18smem_ptr_flag_bitsILi16EEENSS_INS5_IJNSA_ILi8EEESG_EEENS5_IJSG_SB_EEEEEEEvNS4_8identityESZ_S19_vS1A_EENS_8epilogue10collective18CollectiveEpilogueINS1C_23Sm100TmaWarpSpecializedILi2ELi1ELi112ELb1ELb0EEEJSH_NS5_IJNSS_ISE_SB_EENSS_ISF_SB_EEEEESI_SJ_SI_SJ_NS1C_6fusion15FusionCallbacksIS1G_NS1K_17LinearCombinationISI_fSI_fLNS_15FloatRoundStyleE2EEESH_S1J_JEEENS4_5SM1004TMEM4LOAD26SM100_TMEM_LOAD_32dp32b16xESZ_S19_NS4_39AutoVectorizingCopyWithAssumedAlignmentILi128EEENS4_14SM90_TMA_STOREES19_S1V_S1V_EEEvvEEEEvNT_6ParamsE)
	.align		4
        /*000c*/ 	.word	index@(__assertfail)
	.align		4
        /*0010*/ 	.word	0x00000000
	.align		4
        /*0014*/ 	.word	0xfffffffe
	.align		4
        /*0018*/ 	.word	0x00000000
	.align		4
        /*001c*/ 	.word	0xfffffffd
	.align		4
        /*0020*/ 	.word	0x00000000
	.align		4
        /*0024*/ 	.word	0xfffffffc


//--------------------- .nv.constant4             --------------------------
	.section	.nv.constant4,"a",@progbits
	.align	8
	.align		8
.nv.constant4:
        /*0000*/ 	.dword	__assertfail
	.align		8
        /*0008*/ 	.dword	__unnamed_1
	.align		8
        /*0010*/ 	.dword	__unnamed_2
	.align		8
        /*0018*/ 	.dword	_ZN40_INTERNAL_87a0c6d5_4_k_cu_b649f0b2_141984cuda3std3__45__cpo5beginE
	.align		8
        /*0020*/ 	.dword	_ZN40_INTERNAL_87a0c6d5_4_k_cu_b649f0b2_141984cuda3std3__45__cpo3endE
	.align		8
        /*0028*/ 	.dword	_ZN40_INTERNAL_87a0c6d5_4_k_cu_b649f0b2_141984cuda3std3__45__cpo6cbeginE
	.align		8
        /*0030*/ 	.dword	_ZN40_INTERNAL_87a0c6d5_4_k_cu_b649f0b2_141984cuda3std3__45__cpo4cendE
	.align		8
        /*0038*/ 	.dword	_ZN40_INTERNAL_87a0c6d5_4_k_cu_b649f0b2_141984cuda3std3__442_GLOBAL__N__87a0c6d5_4_k_cu_b649f0b2_141986ignoreE
	.align		8
        /*0040*/ 	.dword	_ZN40_INTERNAL_87a0c6d5_4_k_cu_b649f0b2_141984cuda3std3__419piecewise_constructE
	.align		8
        /*0048*/ 	.dword	_ZN40_INTERNAL_87a0c6d5_4_k_cu_b649f0b2_141984cuda3std3__48in_placeE
	.align		8
        /*0050*/ 	.dword	_ZN40_INTERNAL_87a0c6d5_4_k_cu_b649f0b2_141984cuda3std6ranges3__45__cpo4swapE
	.align		8
        /*0058*/ 	.dword	_ZN40_INTERNAL_87a0c6d5_4_k_cu_b649f0b2_141984cuda3std6ranges3__45__cpo9iter_moveE
	.align		8
        /*0060*/ 	.dword	_ZN40_INTERNAL_87a0c6d5_4_k_cu_b649f0b2_141984cute7productE
	.align		8
        /*0068*/ 	.dword	_ZN40_INTERNAL_87a0c6d5_4_k_cu_b649f0b2_141984cute1_E
	.align		8
        /*0070*/ 	.dword	$str$25
	.align		8
        /*0078*/ 	.dword	$str$26
	.align		8
        /*0080*/ 	.dword	$str$27
	.align		8
        /*0088*/ 	.dword	$str$28


//--------------------- .text._ZN7cutlass13device_kernelINS_4gemm6kernel13GemmUniversalIN4cute5tupleIJiiiiEEENS1_10collective13CollectiveMmaINS1_35MainloopSm100TmaUmmaWarpSpecializedILi22ELi2ELi4ENS5_IJNS4_1CILi1EEESB_SB_EEEEENS5_IJNSA_ILi128EEENSA_ILi112EEENSA_ILi16EEEEEENS_10bfloat16_tENS5_IJlSB_lEEESI_SJ_NS4_8TiledMMAINS4_8MMA_AtomIJNS4_20SM100_MMA_F16BF16_SSISI_SI_fLi128ELi112ELNS4_4UMMA5MajorE0ELSO_0ELNSN_7ScaleInE0ELSP_0EEEEEENS4_6LayoutISC_NS5_IJNSA_ILi0EEEST_ST_EEEEENS5_IJNS4_10UnderscoreESW_SW_EEEEENS4_13SM90_TMA_LOADENS4_14ComposedLayoutINS4_7SwizzleILi1ELi4ELi3EEENS4_18smem_ptr_flag_bitsILi16EEENSS_INS5_IJNSA_ILi8EEESG_EEENS5_IJSG_SB_EEEEEEEvNS4_8identityESZ_S19_vS1A_EENS_8epilogue10collective18CollectiveEpilogueINS1C_23Sm100TmaWarpSpecializedILi2ELi1ELi112ELb1ELb0EEEJSH_NS5_IJNSS_ISE_SB_EENSS_ISF_SB_EEEEESI_SJ_SI_SJ_NS1C_6fusion15FusionCallbacksIS1G_NS1K_17LinearCombinationISI_fSI_fLNS_15FloatRoundStyleE2EEESH_S1J_JEEENS4_5SM1004TMEM4LOAD26SM100_TMEM_LOAD_32dp32b16xESZ_S19_NS4_39AutoVectorizingCopyWithAssumedAlignmentILi128EEENS4_14SM90_TMA_STOREES19_S1V_S1V_EEEvvEEEEvNT_6ParamsE --------------------------
	.section	.text._ZN7cutlass13device_kernelINS_4gemm6kernel13GemmUniversalIN4cute5tupleIJiiiiEEENS1_10collective13CollectiveMmaINS1_35MainloopSm100TmaUmmaWarpSpecializedILi22ELi2ELi4ENS5_IJNS4_1CILi1EEESB_SB_EEEEENS5_IJNSA_ILi128EEENSA_ILi112EEENSA_ILi16EEEEEENS_10bfloat16_tENS5_IJlSB_lEEESI_SJ_NS4_8TiledMMAINS4_8MMA_AtomIJNS4_20SM100_MMA_F16BF16_SSISI_SI_fLi128ELi112ELNS4_4UMMA5MajorE0ELSO_0ELNSN_7ScaleInE0ELSP_0EEEEEENS4_6LayoutISC_NS5_IJNSA_ILi0EEEST_ST_EEEEENS5_IJNS4_10UnderscoreESW_SW_EEEEENS4_13SM90_TMA_LOADENS4_14ComposedLayoutINS4_7SwizzleILi1ELi4ELi3EEENS4_18smem_ptr_flag_bitsILi16EEENSS_INS5_IJNSA_ILi8EEESG_EEENS5_IJSG_SB_EEEEEEEvNS4_8identityESZ_S19_vS1A_EENS_8epilogue10collective18CollectiveEpilogueINS1C_23Sm100TmaWarpSpecializedILi2ELi1ELi112ELb1ELb0EEEJSH_NS5_IJNSS_ISE_SB_EENSS_ISF_SB_EEEEESI_SJ_SI_SJ_NS1C_6fusion15FusionCallbacksIS1G_NS1K_17LinearCombinationISI_fSI_fLNS_15FloatRoundStyleE2EEESH_S1J_JEEENS4_5SM1004TMEM4LOAD26SM100_TMEM_LOAD_32dp32b16xESZ_S19_NS4_39AutoVectorizingCopyWithAssumedAlignmentILi128EEENS4_14SM90_TMA_STOREES19_S1V_S1V_EEEvvEEEEvNT_6ParamsE,"ax",@progbits
	.align	128
.text._ZN7cutlass13device_kernelINS_4gemm6kernel13GemmUniversalIN4cute5tupleIJiiiiEEENS1_10collective13CollectiveMmaINS1_35MainloopSm100TmaUmmaWarpSpecializedILi22ELi2ELi4ENS5_IJNS4_1CILi1EEESB_SB_EEEEENS5_IJNSA_ILi128EEENSA_ILi112EEENSA_ILi16EEEEEENS_10bfloat16_tENS5_IJlSB_lEEESI_SJ_NS4_8TiledMMAINS4_8MMA_AtomIJNS4_20SM100_MMA_F16BF16_SSISI_SI_fLi128ELi112ELNS4_4UMMA5MajorE0ELSO_0ELNSN_7ScaleInE0ELSP_0EEEEEENS4_6LayoutISC_NS5_IJNSA_ILi0EEEST_ST_EEEEENS5_IJNS4_10UnderscoreESW_SW_EEEEENS4_13SM90_TMA_LOADENS4_14ComposedLayoutINS4_7SwizzleILi1ELi4ELi3EEENS4_18smem_ptr_flag_bitsILi16EEENSS_INS5_IJNSA_ILi8EEESG_EEENS5_IJSG_SB_EEEEEEEvNS4_8identityESZ_S19_vS1A_EENS_8epilogue10collective18CollectiveEpilogueINS1C_23Sm100TmaWarpSpecializedILi2ELi1ELi112ELb1ELb0EEEJSH_NS5_IJNSS_ISE_SB_EENSS_ISF_SB_EEEEESI_SJ_SI_SJ_NS1C_6fusion15FusionCallbacksIS1G_NS1K_17LinearCombinationISI_fSI_fLNS_15FloatRoundStyleE2EEESH_S1J_JEEENS4_5SM1004TMEM4LOAD26SM100_TMEM_LOAD_32dp32b16xESZ_S19_NS4_39AutoVectorizingCopyWithAssumedAlignmentILi128EEENS4_14SM90_TMA_STOREES19_S1V_S1V_EEEvvEEEEvNT_6ParamsE:
        .type           _ZN7cutlass13device_kernelINS_4gemm6kernel13GemmUniversalIN4cute5tupleIJiiiiEEENS1_10collective13CollectiveMmaINS1_35MainloopSm100TmaUmmaWarpSpecializedILi22ELi2ELi4ENS5_IJNS4_1CILi1EEESB_SB_EEEEENS5_IJNSA_ILi128EEENSA_ILi112EEENSA_ILi16EEEEEENS_10bfloat16_tENS5_IJlSB_lEEESI_SJ_NS4_8TiledMMAINS4_8MMA_AtomIJNS4_20SM100_MMA_F16BF16_SSISI_SI_fLi128ELi112ELNS4_4UMMA5MajorE0ELSO_0ELNSN_7ScaleInE0ELSP_0EEEEEENS4_6LayoutISC_NS5_IJNSA_ILi0EEEST_ST_EEEEENS5_IJNS4_10UnderscoreESW_SW_EEEEENS4_13SM90_TMA_LOADENS4_14ComposedLayoutINS4_7SwizzleILi1ELi4ELi3EEENS4_18smem_ptr_flag_bitsILi16EEENSS_INS5_IJNSA_ILi8EEESG_EEENS5_IJSG_SB_EEEEEEEvNS4_8identityESZ_S19_vS1A_EENS_8epilogue10collective18CollectiveEpilogueINS1C_23Sm100TmaWarpSpecializedILi2ELi1ELi112ELb1ELb0EEEJSH_NS5_IJNSS_ISE_SB_EENSS_ISF_SB_EEEEESI_SJ_SI_SJ_NS1C_6fusion15FusionCallbacksIS1G_NS1K_17LinearCombinationISI_fSI_fLNS_15FloatRoundStyleE2EEESH_S1J_JEEENS4_5SM1004TMEM4LOAD26SM100_TMEM_LOAD_32dp32b16xESZ_S19_NS4_39AutoVectorizingCopyWithAssumedAlignmentILi128EEENS4_14SM90_TMA_STOREES19_S1V_S1V_EEEvvEEEEvNT_6ParamsE,@function
        .size           _ZN7cutlass13device_kernelINS_4gemm6kernel13GemmUniversalIN4cute5tupleIJiiiiEEENS1_10collective13CollectiveMmaINS1_35MainloopSm100TmaUmmaWarpSpecializedILi22ELi2ELi4ENS5_IJNS4_1CILi1EEESB_SB_EEEEENS5_IJNSA_ILi128EEENSA_ILi112EEENSA_ILi16EEEEEENS_10bfloat16_tENS5_IJlSB_lEEESI_SJ_NS4_8TiledMMAINS4_8MMA_AtomIJNS4_20SM100_MMA_F16BF16_SSISI_SI_fLi128ELi112ELNS4_4UMMA5MajorE0ELSO_0ELNSN_7ScaleInE0ELSP_0EEEEEENS4_6LayoutISC_NS5_IJNSA_ILi0EEEST_ST_EEEEENS5_IJNS4_10UnderscoreESW_SW_EEEEENS4_13SM90_TMA_LOADENS4_14ComposedLayoutINS4_7SwizzleILi1ELi4ELi3EEENS4_18smem_ptr_flag_bitsILi16EEENSS_INS5_IJNSA_ILi8EEESG_EEENS5_IJSG_SB_EEEEEEEvNS4_8identityESZ_S19_vS1A_EENS_8epilogue10collective18CollectiveEpilogueINS1C_23Sm100TmaWarpSpecializedILi2ELi1ELi112ELb1ELb0EEEJSH_NS5_IJNSS_ISE_SB_EENSS_ISF_SB_EEEEESI_SJ_SI_SJ_NS1C_6fusion15FusionCallbacksIS1G_NS1K_17LinearCombinationISI_fSI_fLNS_15FloatRoundStyleE2EEESH_S1J_JEEENS4_5SM1004TMEM4LOAD26SM100_TMEM_LOAD_32dp32b16xESZ_S19_NS4_39AutoVectorizingCopyWithAssumedAlignmentILi128EEENS4_14SM90_TMA_STOREES19_S1V_S1V_EEEvvEEEEvNT_6ParamsE,(.L_x_199 - _ZN7cutlass13device_kernelINS_4gemm6kernel13GemmUniversalIN4cute5tupleIJiiiiEEENS1_10collective13CollectiveMmaINS1_35MainloopSm100TmaUmmaWarpSpecializedILi22ELi2ELi4ENS5_IJNS4_1CILi1EEESB_SB_EEEEENS5_IJNSA_ILi128EEENSA_ILi112EEENSA_ILi16EEEEEENS_10bfloat16_tENS5_IJlSB_lEEESI_SJ_NS4_8TiledMMAINS4_8MMA_AtomIJNS4_20SM100_MMA_F16BF16_SSISI_SI_fLi128ELi112ELNS4_4UMMA5MajorE0ELSO_0ELNSN_7ScaleInE0ELSP_0EEEEEENS4_6LayoutISC_NS5_IJNSA_ILi0EEEST_ST_EEEEENS5_IJNS4_10UnderscoreESW_SW_EEEEENS4_13SM90_TMA_LOADENS4_14ComposedLayoutINS4_7SwizzleILi1ELi4ELi3EEENS4_18smem_ptr_flag_bitsILi16EEENSS_INS5_IJNSA_ILi8EEESG_EEENS5_IJSG_SB_EEEEEEEvNS4_8identityESZ_S19_vS1A_EENS_8epilogue10collective18CollectiveEpilogueINS1C_23Sm100TmaWarpSpecializedILi2ELi1ELi112ELb1ELb0EEEJSH_NS5_IJNSS_ISE_SB_EENSS_ISF_SB_EEEEESI_SJ_SI_SJ_NS1C_6fusion15FusionCallbacksIS1G_NS1K_17LinearCombinationISI_fSI_fLNS_15FloatRoundStyleE2EEESH_S1J_JEEENS4_5SM1004TMEM4LOAD26SM100_TMEM_LOAD_32dp32b16xESZ_S19_NS4_39AutoVectorizingCopyWithAssumedAlignmentILi128EEENS4_14SM90_TMA_STOREES19_S1V_S1V_EEEvvEEEEvNT_6ParamsE)
        .other          _ZN7cutlass13device_kernelINS_4gemm6kernel13GemmUniversalIN4cute5tupleIJiiiiEEENS1_10collective13CollectiveMmaINS1_35MainloopSm100TmaUmmaWarpSpecializedILi22ELi2ELi4ENS5_IJNS4_1CILi1EEESB_SB_EEEEENS5_IJNSA_ILi128EEENSA_ILi112EEENSA_ILi16EEEEEENS_10bfloat16_tENS5_IJlSB_lEEESI_SJ_NS4_8TiledMMAINS4_8MMA_AtomIJNS4_20SM100_MMA_F16BF16_SSISI_SI_fLi128ELi112ELNS4_4UMMA5MajorE0ELSO_0ELNSN_7ScaleInE0ELSP_0EEEEEENS4_6LayoutISC_NS5_IJNSA_ILi0EEEST_ST_EEEEENS5_IJNS4_10UnderscoreESW_SW_EEEEENS4_13SM90_TMA_LOADENS4_14ComposedLayoutINS4_7SwizzleILi1ELi4ELi3EEENS4_18smem_ptr_flag_bitsILi16EEENSS_INS5_IJNSA_ILi8EEESG_EEENS5_IJSG_SB_EEEEEEEvNS4_8identityESZ_S19_vS1A_EENS_8epilogue10collective18CollectiveEpilogueINS1C_23Sm100TmaWarpSpecializedILi2ELi1ELi112ELb1ELb0EEEJSH_NS5_IJNSS_ISE_SB_EENSS_ISF_SB_EEEEESI_SJ_SI_SJ_NS1C_6fusion15FusionCallbacksIS1G_NS1K_17LinearCombinationISI_fSI_fLNS_15FloatRoundStyleE2EEESH_S1J_JEEENS4_5SM1004TMEM4LOAD26SM100_TMEM_LOAD_32dp32b16xESZ_S19_NS4_39AutoVectorizingCopyWithAssumedAlignmentILi128EEENS4_14SM90_TMA_STOREES19_S1V_S1V_EEEvvEEEEvNT_6ParamsE,@"STO_CUDA_ENTRY STV_DEFAULT"
_ZN7cutlass13device_kernelINS_4gemm6kernel13GemmUniversalIN4cute5tupleIJiiiiEEENS1_10collective13CollectiveMmaINS1_35MainloopSm100TmaUmmaWarpSpecializedILi22ELi2ELi4ENS5_IJNS4_1CILi1EEESB_SB_EEEEENS5_IJNSA_ILi128EEENSA_ILi112EEENSA_ILi16EEEEEENS_10bfloat16_tENS5_IJlSB_lEEESI_SJ_NS4_8TiledMMAINS4_8MMA_AtomIJNS4_20SM100_MMA_F16BF16_SSISI_SI_fLi128ELi112ELNS4_4UMMA5MajorE0ELSO_0ELNSN_7ScaleInE0ELSP_0EEEEEENS4_6LayoutISC_NS5_IJNSA_ILi0EEEST_ST_EEEEENS5_IJNS4_10UnderscoreESW_SW_EEEEENS4_13SM90_TMA_LOADENS4_14ComposedLayoutINS4_7SwizzleILi1ELi4ELi3EEENS4_18smem_ptr_flag_bitsILi16EEENSS_INS5_IJNSA_ILi8EEESG_EEENS5_IJSG_SB_EEEEEEEvNS4_8identityESZ_S19_vS1A_EENS_8epilogue10collective18CollectiveEpilogueINS1C_23Sm100TmaWarpSpecializedILi2ELi1ELi112ELb1ELb0EEEJSH_NS5_IJNSS_ISE_SB_EENSS_ISF_SB_EEEEESI_SJ_SI_SJ_NS1C_6fusion15FusionCallbacksIS1G_NS1K_17LinearCombinationISI_fSI_fLNS_15FloatRoundStyleE2EEESH_S1J_JEEENS4_5SM1004TMEM4LOAD26SM100_TMEM_LOAD_32dp32b16xESZ_S19_NS4_39AutoVectorizingCopyWithAssumedAlignmentILi128EEENS4_14SM90_TMA_STOREES19_S1V_S1V_EEEvvEEEEvNT_6ParamsE:
[----:B------:R-:W1:Y:S01]  /*0000*/  LDC R1, c[0x0][0x37c] ;  /* 0x0000df00ff017b82 */ /* 0x000e620000000800 */
[----:B------:R-:W2:Y:S01]  /*0010*/  S2R R2, SR_TID.X ;  /* 0x0000000000027919 */ /* 0x000ea20000002100 */
[----:B------:R-:W3:Y:S01]  /*0020*/  LDCU.64 UR8, c[0x0][0x890] ;  /* 0x00011200ff0877ac */ /* 0x000ee20008000a00 */
[----:B------:R-:W-:Y:S02]  /*0030*/  PRMT R234, RZ, 0x7610, R234 ;  /* 0x00007610ffea7816 */ /* 0x000fe400000000ea */
[----:B------:R-:W-:Y:S01]  /*0040*/  ELECT P3, URZ, PT ;  /* 0x0000000000ff782f */ /* 0x000fe20003860000 */
[----:B---3--:R-:W-:-:S04]  /*0050*/  UISETP.NE.U32.AND UP0, UPT, UR8, URZ, UPT ;  /* 0x000000ff0800728c */ /* 0x008fc8000bf05070 */
[----:B------:R-:W-:Y:S01]  /*0060*/  UISETP.NE.AND.EX UP0, UPT, UR9, URZ, UPT, UP0 ;  /* 0x000000ff0900728c */ /* 0x000fe2000bf05300 */
[----:B--2---:R-:W-:-:S05]  /*0070*/  SHF.R.U32.HI R235, RZ, 0x5, R2 ;  /* 0x00000005ffeb7819 */ /* 0x004fca0000011602 */
[----:B------:R-:W2:Y:S02]  /*0080*/  SHFL.IDX PT, R0, R235, RZ, 0x1f ;  /* 0x00001fffeb007589 */ /* 0x000ea400000e0000 */
[----:B--2---:R-:W-:Y:S01]  /*0090*/  R2UR UR18, R0 ;  /* 0x00000000001272ca */ /* 0x004fe200000e0000 */
[----:B-1----:R-:W-:-:S14]  /*00a0*/  BRA.U UP0, `(.L_x_0) ;  /* 0x0000000100307547 */ /* 0x002fdc000b800000 */
[----:B------:R-:W1:Y:S02]  /*00b0*/  LDCU.64 UR4, c[0x0][0x888] ;  /* 0x00011100ff0477ac */ /* 0x000e640008000a00 */
[----:B-1----:R-:W-:-:S04]  /*00c0*/  UISETP.NE.U32.AND UP0, UPT, UR4, URZ, UPT ;  /* 0x000000ff0400728c */ /* 0x002fc8000bf05070 */
[----:B------:R-:W-:-:S09]  /*00d0*/  UISETP.NE.AND.EX UP0, UPT, UR5, URZ, UPT, UP0 ;  /* 0x000000ff0500728c */ /* 0x000fd2000bf05300 */
[----:B------:R-:W-:Y:S05]  /*00e0*/  BRA.U !UP0, `(.L_x_1) ;  /* 0x0000000108147547 */ /* 0x000fea000b800000 */
[----:B------:R-:W1:Y:S01]  /*00f0*/  LDC.64 R4, c[0x0][0x888] ;  /* 0x00022200ff047b82 */ /* 0x000e620000000a00 */
[----:B------:R-:W1:Y:S02]  /*0100*/  LDCU.64 UR4, c[0x0][0x358] ;  /* 0x00006b00ff0477ac */ /* 0x000e640008000a00 */
[----:B-1----:R1:W5:Y:S01]  /*0110*/  LDG.E R121, desc[UR4][R4.64] ;  /* 0x0000000404797981 */ /* 0x002362000c1e1900 */
[----:B------:R-:W-:Y:S01]  /*0120*/  HFMA2 R234, -RZ, RZ, 0, 5.9604644775390625e-08 ;  /* 0x00000001ffea7431 */ /* 0x000fe200000001ff */
[----:B------:R-:W-:Y:S05]  /*0130*/  BRA `(.L_x_0) ;  /* 0x00000000000c7947 */ /* 0x000fea0003800000 */
.L_x_1:
[----:B------:R-:W1:Y:S01]  /*0140*/  LDCU UR4, c[0x0][0x880] ;  /* 0x00011000ff0477ac */ /* 0x000e620008000800 */
[----:B------:R-:W-:Y:S01]  /*0150*/  HFMA2 R234, -RZ, RZ, 0, 5.9604644775390625e-08 ;  /* 0x00000001ffea7431 */ /* 0x000fe200000001ff */
[----:B-1----:R-:W-:-:S07]  /*0160*/  MOV R121, UR4 ;  /* 0x0000000400797c02 */ /* 0x002fce0008000f00 */
.L_x_0:
[----:B------:R-:W2:Y:S02]  /*0170*/  LDCU.64 UR4, c[0x0][0x8b0] ;  /* 0x00011600ff0477ac */ /* 0x000ea40008000a00 */
[----:B--2---:R-:W-:-:S04]  /*0180*/  UISETP.NE.U32.AND UP0, UPT, UR4, URZ, UPT ;  /* 0x000000ff0400728c */ /* 0x004fc8000bf05070 */
[----:B------:R-:W-:-:S09]  /*0190*/  UISETP.NE.AND.EX UP0, UPT, UR5, URZ, UPT, UP0 ;  /* 0x000000ff0500728c */ /* 0x000fd2000bf05300 */
[----:B------:R-:W-:Y:S05]  /*01a0*/  BRA.U UP0, `(.L_x_2) ;  /* 0x0000000100287547 */ /* 0x000fea000b800000 */
[----:B------:R-:W2:Y:S02]  /*01b0*/  LDCU.64 UR4, c[0x0][0x8a8] ;  /* 0x00011500ff0477ac */ /* 0x000ea40008000a00 */
[----:B--2---:R-:W-:-:S04]  /*01c0*/  UISETP.NE.U32.AND UP0, UPT, UR4, URZ, UPT ;  /* 0x000000ff0400728c */ /* 0x004fc8000bf05070 */
[----:B------:R-:W-:-:S09]  /*01d0*/  UISETP.NE.AND.EX UP0, UPT, UR5, URZ, UPT, UP0 ;  /* 0x000000ff0500728c */ /* 0x000fd2000bf05300 */
[----:B------:R-:W-:Y:S05]  /*01e0*/  BRA.U !UP0, `(.L_x_3) ;  /* 0x0000000108107547 */ /* 0x000fea000b800000 */
[----:B-1----:R-:W1:Y:S01]  /*01f0*/  LDC.64 R4, c[0x0][0x8a8] ;  /* 0x00022a00ff047b82 */ /* 0x002e620000000a00 */
[----:B------:R-:W1:Y:S02]  /*0200*/  LDCU.64 UR4, c[0x0][0x358] ;  /* 0x00006b00ff0477ac */ /* 0x000e640008000a00 */
[----:B-1----:R2:W5:Y:S01]  /*0210*/  LDG.E R120, desc[UR4][R4.64] ;  /* 0x0000000404787981 */ /* 0x002562000c1e1900 */
[----:B------:R-:W-:Y:S05]  /*0220*/  BRA `(.L_x_2) ;  /* 0x0000000000087947 */ /* 0x000fea0003800000 */
.L_x_3:
[----:B------:R-:W2:Y:S02]  /*0230*/  LDCU UR4, c[0x0][0x8a0] ;  /* 0x00011400ff0477ac */ /* 0x000ea40008000800 */
[----:B--2---:R-:W-:Y:S02]  /*0240*/  MOV R120, UR4 ;  /* 0x0000000400787c02 */ /* 0x004fe40008000f00 */
.L_x_2:
[----:B-12---:R-:W-:Y:S01]  /*0250*/  IMAD.U32 R4, RZ, RZ, UR18 ;  /* 0x00000012ff047e24 */ /* 0x006fe2000f8e00ff */
[----:B------:R-:W-:Y:S04]  /*0260*/  BSSY.RECONVERGENT B0, `(.L_x_4) ;  /* 0x000000c000007945 */ /* 0x000fe80003800200 */
[C---:B------:R-:W-:Y:S02]  /*0270*/  ISETP.NE.OR P1, PT, R4.reuse, 0x1, !P3 ;  /* 0x000000010400780c */ /* 0x040fe40005f25670 */
[----:B------:R-:W-:-:S11]  /*0280*/  ISETP.NE.OR P0, PT, R4, 0x3, !P3 ;  /* 0x000000030400780c */ /* 0x000fd60005f05670 */
[----:B------:R-:W-:Y:S05]  /*0290*/  @P1 BRA `(.L_x_5) ;  /* 0x0000000000201947 */ /* 0x000fea0003800000 */
[----:B------:R-:W1:Y:S02]  /*02a0*/  LDCU.64 UR4, c[0x0][0x348] ;  /* 0x00006900ff0477ac */ /* 0x000e640008000a00 */
[----:B-1----:R-:W-:Y:S02]  /*02b0*/  UIADD3 UR6, UP1, UPT, UR4, 0x80, URZ ;  /* 0x0000008004067890 */ /* 0x002fe4000ff3e0ff */
[----:B------:R-:W-:Y:S02]  /*02c0*/  UIADD3 UR4, UP0, UPT, UR4, 0x180, URZ ;  /* 0x0000018004047890 */ /* 0x000fe4000ff1e0ff */
[----:B------:R-:W-:Y:S02]  /*02d0*/  UIADD3.X UR7, UPT, UPT, URZ, UR5, URZ, UP1, !UPT ;  /* 0x00000005ff077290 */ /* 0x000fe40008ffe4ff */
[----:B------:R-:W-:-:S07]  /*02e0*/  UIADD3.X UR5, UPT, UPT, URZ, UR5, URZ, UP0, !UPT ;  /* 0x00000005ff057290 */ /* 0x000fce00087fe4ff */
[----:B------:R1:W-:Y:S02]  /*02f0*/  UTMACCTL.PF [UR6] ;  /* 0x00000000060079b9 */ /* 0x0003e40008040000 */
[----:B------:R1:W-:Y:S02]  /*0300*/  UTMACCTL.PF [UR4] ;  /* 0x00000000040079b9 */ /* 0x0003e40008040000 */
[----:B-1----:R-:W-:Y:S01]  /*0310*/  NOP ;  /* 0x0000000000007918 */ /* 0x002fe20000000000 */
.L_x_5:
[----:B------:R-:W-:Y:S05]  /*0320*/  BSYNC.RECONVERGENT B0 ;  /* 0x0000000000007941 */ /* 0x000fea0003800200 */
.L_x_4:
[----:B------:R-:W-:Y:S04]  /*0330*/  BSSY.RECONVERGENT B0, `(.L_x_6) ;  /* 0x000000a000007945 */ /* 0x000fe80003800200 */
        /* <DEDUP_REMOVED lines=9> */
.L_x_7:
[----:B------:R-:W-:Y:S05]  /*03d0*/  BSYNC.RECONVERGENT B0 ;  /* 0x0000000000007941 */ /* 0x000fea0003800200 */
.L_x_6:
[----:B------:R-:W1:Y:S01]  /*03e0*/  LDCU.64 UR4, c[0x0][0x888] ;  /* 0x00011100ff0477ac */ /* 0x000e620008000a00 */
[----:B------:R-:W-:Y:S02]  /*03f0*/  UISETP.EQ.U32.AND UP1, UPT, UR8, URZ, UPT ;  /* 0x000000ff0800728c */ /* 0x000fe4000bf22070 */
[----:B------:R-:W-:Y:S02]  /*0400*/  UPLOP3.LUT UP3, UPT, UPT, UPT, UPT, 0x80, 0x8 ;  /* 0x000000000008789c */ /* 0x000fe40003f6f070 */
[----:B-1----:R-:W-:-:S04]  /*0410*/  UISETP.NE.U32.AND UP0, UPT, UR4, URZ, UPT ;  /* 0x000000ff0400728c */ /* 0x002fc8000bf05070 */
[----:B------:R-:W-:-:S04]  /*0420*/  UISETP.NE.AND.EX UP2, UPT, UR5, URZ, UPT, UP0 ;  /* 0x000000ff0500728c */ /* 0x000fc8000bf45300 */
[----:B------:R-:W-:-:S04]  /*0430*/  UISETP.EQ.OR.EX UP4, UPT, UR9, URZ, !UP2, UP1 ;  /* 0x000000ff0900728c */ /* 0x000fc8000d782710 */
[----:B------:R-:W-:-:S06]  /*0440*/  UP2UR UR4, UPR, URZ, 0x10 ;  /* 0x00000010ff047883 */ /* 0x000fcc0008000000 */
[----:B------:R-:W-:Y:S01]  /*0450*/  MOV R236, UR4 ;  /* 0x0000000400ec7c02 */ /* 0x000fe20008000f00 */
[----:B------:R-:W-:Y:S06]  /*0460*/  BRA.U !UP4, `(.L_x_8) ;  /* 0x000000010c207547 */ /* 0x000fec000b800000 */
[----:B------:R-:W-:Y:S01]  /*0470*/  UISETP.NE.U32.AND UP1, UPT, UR8, URZ, UPT ;  /* 0x000000ff0800728c */ /* 0x000fe2000bf25070 */
[----:B-----5:R-:W-:Y:S01]  /*0480*/  FSETP.NEU.AND P0, PT, R121, RZ, PT ;  /* 0x000000ff7900720b */ /* 0x020fe20003f0d000 */
[----:B------:R-:W-:Y:S02]  /*0490*/  USEL UR4, URZ, 0xffffffff, UP2 ;  /* 0xffffffffff047887 */ /* 0x000fe40009000000 */
[----:B------:R-:W-:-:S10]  /*04a0*/  UISETP.NE.AND.EX UP1, UPT, UR9, URZ, UPT, UP1 ;  /* 0x000000ff0900728c */ /* 0x000fd4000bf25310 */
[----:B------:R-:W-:Y:S01]  /*04b0*/  VOTEU.ANY UP0, P0 ;  /* 0x0000000000ff7886 */ /* 0x000fe20000000100 */
[----:B------:R-:W-:-:S04]  /*04c0*/  @!UP1 USEL UR4, URZ, 0xffffffff, UP0 ;  /* 0xffffffffff049887 */ /* 0x000fc80008000000 */
[----:B------:R-:W-:-:S04]  /*04d0*/  ULOP3.LUT UR4, UR4, 0x1, URZ, 0xc0, !UPT ;  /* 0x0000000104047892 */ /* 0x000fc8000f8ec0ff */
[----:B------:R-:W-:-:S11]  /*04e0*/  UISETP.NE.U32.AND UP3, UPT, UR4, 0x1, UPT ;  /* 0x000000010400788c */ /* 0x000fd6000bf65070 */
.L_x_8:
[----:B------:R-:W1:Y:S01]  /*04f0*/  SHFL.IDX PT, R0, R235, RZ, 0x1f ;  /* 0x00001fffeb007589 */ /* 0x000e6200000e0000 */
[----:B------:R-:W-:-:S04]  /*0500*/  UISETP.NE.AND UP0, UPT, UR18, 0x2, UPT ;  /* 0x000000021200788c */ /* 0x000fc8000bf05270 */
[----:B------:R-:W-:Y:S01]  /*0510*/  USEL UR53, URZ, 0x1, UP0 ;  /* 0x00000001ff357887 */ /* 0x000fe20008000000 */
[----:B-1----:R-:W-:-:S13]  /*0520*/  ISETP.NE.AND P0, PT, R0, RZ, PT ;  /* 0x000000ff0000720c */ /* 0x002fda0003f05270 */
[----:B------:R-:W-:Y:S05]  /*0530*/  @P0 BRA `(.L_x_9) ;  /* 0x0000000000e40947 */ /* 0x000fea0003800000 */
[----:B------:R-:W-:Y:S01]  /*0540*/  ELECT P0, URZ, PT ;  /* 0x0000000000ff782f */ /* 0x000fe20003800000 */
[----:B------:R-:W-:-:S12]  /*0550*/  BSSY.RECONVERGENT B0, `(.L_x_9) ;  /* 0x0000037000007945 */ /* 0x000fd80003800200 */
[----:B------:R-:W-:Y:S05]  /*0560*/  @!P0 BRA `(.L_x_10) ;  /* 0x0000000000d48947 */ /* 0x000fea0003800000 */
[----:B------:R-:W1:Y:S01]  /*0570*/  S2UR UR4, SR_CgaCtaId ;  /* 0x00000000000479c3 */ /* 0x000e620000008800 */
[----:B------:R-:W-:Y:S01]  /*0580*/  UMOV UR5, 0x400 ;  /* 0x0000040000057882 */ /* 0x000fe20000000000 */
[----:B------:R-:W-:Y:S02]  /*0590*/  UMOV UR6, 0x1 ;  /* 0x0000000100067882 */ /* 0x000fe40000000000 */
[----:B------:R-:W-:-:S04]  /*05a0*/  UIADD3 UR6, UPT, UPT, -UR6, 0x100000, URZ ;  /* 0x0010000006067890 */ /* 0x000fc8000fffe1ff */
[----:B------:R-:W-:Y:S02]  /*05b0*/  USHF.L.U32 UR7, UR6, 0xb, URZ ;  /* 0x0000000b06077899 */ /* 0x000fe400080006ff */
[----:B------:R-:W-:Y:S02]  /*05c0*/  USHF.L.U32 UR6, UR6, 0x1, URZ ;  /* 0x0000000106067899 */ /* 0x000fe400080006ff */
[----:B-1----:R-:W-:Y:S01]  /*05d0*/  ULEA UR4, UR4, UR5, 0x18 ;  /* 0x0000000504047291 */ /* 0x002fe2000f8ec0ff */
[----:B------:R-:W1:Y:S11]  /*05e0*/  FENCE.VIEW.ASYNC.S ;  /* 0x00000000000073c6 */ /* 0x000e760000000000 */
[----:B-1----:R1:W2:Y:S01]  /*05f0*/  SYNCS.EXCH.64 URZ, [UR4], UR6 ;  /* 0x0000000604ff75b2 */ /* 0x0022a20008000100 */
[----:B------:R1:W3:Y:S01]  /*0600*/  SYNCS.EXCH.64 URZ, [UR4+0xb0], UR6 ;  /* 0x0000b00604ff75b2 */ /* 0x0002e20008000100 */
[----:B------:R1:W4:Y:S01]  /*0610*/  SYNCS.EXCH.64 URZ, [UR4+0x8], UR6 ;  /* 0x0000080604ff75b2 */ /* 0x0003220008000100 */
[----:B------:R1:W1:Y:S01]  /*0620*/  SYNCS.EXCH.64 URZ, [UR4+0xb8], UR6 ;  /* 0x0000b80604ff75b2 */ /* 0x0002620008000100 */
        /* <DEDUP_REMOVED lines=40> */
[----:B--234-:R-:W-:Y:S01]  /*08b0*/  NOP ;  /* 0x0000000000007918 */ /* 0x01cfe20000000000 */
.L_x_10:
[----:B-1----:R-:W-:Y:S05]  /*08c0*/  BSYNC.RECONVERGENT B0 ;  /* 0x0000000000007941 */ /* 0x002fea0003800200 */
.L_x_9:
[----:B------:R-:W1:Y:S01]  /*08d0*/  SHFL.IDX PT, R0, R235, RZ, 0x1f ;  /* 0x00001fffeb007589 */ /* 0x000e6200000e0000 */
[----:B------:R-:W-:Y:S01]  /*08e0*/  NOP ;  /* 0x0000000000007918 */ /* 0x000fe20000000000 */
[----:B-1----:R-:W-:-:S13]  /*08f0*/  ISETP.NE.AND P0, PT, R0, 0x1, PT ;  /* 0x000000010000780c */ /* 0x002fda0003f05270 */
[----:B------:R-:W-:Y:S05]  /*0900*/  @P0 BRA `(.L_x_11) ;  /* 0x0000000000480947 */ /* 0x000fea0003800000 */
[----:B------:R-:W1:Y:S01]  /*0910*/  S2UR UR4, SR_CgaCtaId ;  /* 0x00000000000479c3 */ /* 0x000e620000008800 */
[----:B------:R-:W-:Y:S01]  /*0920*/  UMOV UR5, 0x400 ;  /* 0x0000040000057882 */ /* 0x000fe20000000000 */
[----:B------:R-:W-:Y:S01]  /*0930*/  UMOV UR8, 0x20 ;  /* 0x0000002000087882 */ /* 0x000fe20000000000 */
[----:B------:R-:W-:Y:S01]  /*0940*/  UMOV UR6, 0x80 ;  /* 0x0000008000067882 */ /* 0x000fe20000000000 */
[----:B------:R-:W-:-:S04]  /*0950*/  UIADD3 UR8, UPT, UPT, -UR8, 0x100000, URZ ;  /* 0x0010000008087890 */ /* 0x000fc8000fffe1ff */
[----:B------:R-:W-:Y:S02]  /*0960*/  USHF.L.U32 UR9, UR8, 0xb, URZ ;  /* 0x0000000b08097899 */ /* 0x000fe400080006ff */
[----:B------:R-:W-:Y:S02]  /*0970*/  USHF.L.U32 UR8, UR8, 0x1, URZ ;  /* 0x0000000108087899 */ /* 0x000fe400080006ff */
[----:B------:R-:W-:-:S04]  /*0980*/  UIADD3 UR6, UPT, UPT, -UR6, 0x100000, URZ ;  /* 0x0010000006067890 */ /* 0x000fc8000fffe1ff */
[----:B------:R-:W-:Y:S02]  /*0990*/  USHF.L.U32 UR7, UR6, 0xb, URZ ;  /* 0x0000000b06077899 */ /* 0x000fe400080006ff */
[----:B------:R-:W-:Y:S01]  /*09a0*/  USHF.L.U32 UR6, UR6, 0x1, URZ ;  /* 0x0000000106067899 */ /* 0x000fe200080006ff */
[----:B------:R-:W-:Y:S01]  /*09b0*/  ELECT P0, URZ, PT ;  /* 0x0000000000ff782f */ /* 0x000fe20003800000 */
[----:B-1----:R-:W-:Y:S01]  /*09c0*/  ULEA UR4, UR4, UR5, 0x18 ;  /* 0x0000000504047291 */ /* 0x002fe2000f8ec0ff */
[----:B------:R-:W1:Y:S11]  /*09d0*/  FENCE.VIEW.ASYNC.S ;  /* 0x00000000000073c6 */ /* 0x000e760000000000 */
[----:B-1----:R1:W2:Y:S01]  /*09e0*/  SYNCS.EXCH.64 URZ, [UR4+0x160], UR8 ;  /* 0x0001600804ff75b2 */ /* 0x0022a20008000100 */
[----:B------:R1:W3:Y:S01]  /*09f0*/  SYNCS.EXCH.64 URZ, [UR4+0x170], UR6 ;  /* 0x0001700604ff75b2 */ /* 0x0002e20008000100 */
[----:B------:R1:W4:Y:S01]  /*0a00*/  SYNCS.EXCH.64 URZ, [UR4+0x168], UR8 ;  /* 0x0001680804ff75b2 */ /* 0x0003220008000100 */
[----:B------:R1:W1:Y:S01]  /*0a10*/  SYNCS.EXCH.64 URZ, [UR4+0x178], UR6 ;  /* 0x0001780604ff75b2 */ /* 0x0002620008000100 */
[----:B------:R-:W-:Y:S01]  /*0a20*/  NOP ;  /* 0x0000000000007918 */ /* 0x000fe20000000000 */
.L_x_11:
[----:B------:R-:W2:Y:S01]  /*0a30*/  SHFL.IDX PT, R0, R235, RZ, 0x1f ;  /* 0x00001fffeb007589 */ /* 0x000ea200000e0000 */
[----:B------:R-:W-:Y:S01]  /*0a40*/  NOP ;  /* 0x0000000000007918 */ /* 0x000fe20000000000 */
[----:B--2---:R-:W-:-:S13]  /*0a50*/  ISETP.NE.AND P0, PT, R0, 0x3, PT ;  /* 0x000000030000780c */ /* 0x004fda0003f05270 */
[----:B------:R-:W-:Y:S05]  /*0a60*/  @P0 BRA `(.L_x_12) ;  /* 0x0000000000300947 */ /* 0x000fea0003800000 */
[----:B-1----:R-:W1:Y:S01]  /*0a70*/  S2UR UR4, SR_CgaCtaId ;  /* 0x00000000000479c3 */ /* 0x002e620000008800 */
[----:B------:R-:W-:Y:S01]  /*0a80*/  UMOV UR6, 0x400 ;  /* 0x0000040000067882 */ /* 0x000fe20000000000 */
[----:B------:R-:W-:Y:S01]  /*0a90*/  UMOV UR5, 0x20 ;  /* 0x0000002000057882 */ /* 0x000fe20000000000 */
[----:B------:R-:W-:Y:S01]  /*0aa0*/  ELECT P0, URZ, PT ;  /* 0x0000000000ff782f */ /* 0x000fe20003800000 */
[----:B-1----:R-:W-:Y:S02]  /*0ab0*/  ULEA UR6, UR4, UR6, 0x18 ;  /* 0x0000000604067291 */ /* 0x002fe4000f8ec0ff */
[----:B------:R-:W-:-:S04]  /*0ac0*/  UIADD3 UR4, UPT, UPT, -UR5, 0x100000, URZ ;  /* 0x0010000005047890 */ /* 0x000fc8000fffe1ff */
[----:B------:R-:W-:Y:S02]  /*0ad0*/  USHF.L.U32 UR5, UR4, 0xb, URZ ;  /* 0x0000000b04057899 */ /* 0x000fe400080006ff */
[----:B------:R-:W-:Y:S01]  /*0ae0*/  USHF.L.U32 UR4, UR4, 0x1, URZ ;  /* 0x0000000104047899 */ /* 0x000fe200080006ff */
[----:B------:R-:W1:Y:S11]  /*0af0*/  FENCE.VIEW.ASYNC.S ;  /* 0x00000000000073c6 */ /* 0x000e760000000000 */
[----:B-1----:R2:W1:Y:S01]  /*0b00*/  SYNCS.EXCH.64 URZ, [UR6+0x180], UR4 ;  /* 0x0001800406ff75b2 */ /* 0x0024620008000100 */
[----:B------:R2:W1:Y:S02]  /*0b10*/  SYNCS.EXCH.64 URZ, [UR6+0x188], UR4 ;  /* 0x0001880406ff75b2 */ /* 0x0004640008000100 */
[----:B--2---:R-:W-:Y:S01]  /*0b20*/  NOP ;  /* 0x0000000000007918 */ /* 0x004fe20000000000 */
.L_x_12:
[----:B------:R-:W2:Y:S01]  /*0b30*/  SHFL.IDX PT, R0, R235, RZ, 0x1f ;  /* 0x00001fffeb007589 */ /* 0x000ea200000e0000 */
[----:B------:R-:W-:Y:S01]  /*0b40*/  NOP ;  /* 0x0000000000007918 */ /* 0x000fe20000000000 */
[----:B--2---:R-:W-:-:S13]  /*0b50*/  ISETP.NE.AND P0, PT, R0, 0x4, PT ;  /* 0x000000040000780c */ /* 0x004fda0003f05270 */
[----:B------:R-:W-:Y:S05]  /*0b60*/  @P0 BRA `(.L_x_13) ;  /* 0x00000000004c0947 */ /* 0x000fea0003800000 */
[----:B-1----:R-:W1:Y:S01]  /*0b70*/  S2UR UR6, SR_CgaCtaId ;  /* 0x00000000000679c3 */ /* 0x002e620000008800 */
[----:B------:R-:W-:Y:S01]  /*0b80*/  UMOV UR4, 0x100 ;  /* 0x0000010000047882 */ /* 0x000fe20000000000 */
[----:B------:R-:W-:Y:S01]  /*0b90*/  UMOV UR5, 0x400 ;  /* 0x0000040000057882 */ /* 0x000fe20000000000 */
[----:B------:R-:W-:Y:S01]  /*0ba0*/  USEL UR4, UR4, 0xe0, UP3 ;  /* 0x000000e004047887 */ /* 0x000fe20009800000 */
[----:B------:R-:W-:Y:S01]  /*0bb0*/  UMOV UR8, 0x1 ;  /* 0x0000000100087882 */ /* 0x000fe20000000000 */
[----:B------:R-:W-:Y:S01]  /*0bc0*/  ELECT P0, URZ, PT ;  /* 0x0000000000ff782f */ /* 0x000fe20003800000 */
[----:B------:R-:W-:-:S04]  /*0bd0*/  UIADD3 UR8, UPT, UPT, -UR8, 0x100000, URZ ;  /* 0x0010000008087890 */ /* 0x000fc8000fffe1ff */
[----:B------:R-:W-:Y:S02]  /*0be0*/  USHF.L.U32 UR9, UR8, 0xb, URZ ;  /* 0x0000000b08097899 */ /* 0x000fe400080006ff */
[----:B------:R-:W-:Y:S02]  /*0bf0*/  USHF.L.U32 UR8, UR8, 0x1, URZ ;  /* 0x0000000108087899 */ /* 0x000fe400080006ff */
[----:B-1----:R-:W-:Y:S02]  /*0c00*/  ULEA UR6, UR6, UR5, 0x18 ;  /* 0x0000000506067291 */ /* 0x002fe4000f8ec0ff */
[----:B------:R-:W-:-:S04]  /*0c10*/  UIADD3 UR4, UPT, UPT, -UR4, 0x100000, URZ ;  /* 0x0010000004047890 */ /* 0x000fc8000fffe1ff */
[----:B------:R-:W-:Y:S02]  /*0c20*/  USHF.L.U32 UR5, UR4, 0xb, URZ ;  /* 0x0000000b04057899 */ /* 0x000fe400080006ff */
[----:B------:R-:W-:Y:S01]  /*0c30*/  USHF.L.U32 UR4, UR4, 0x1, URZ ;  /* 0x0000000104047899 */ /* 0x000fe200080006ff */
[----:B------:R-:W1:Y:S03]  /*0c40*/  FENCE.VIEW.ASYNC.S ;  /* 0x00000000000073c6 */ /* 0x000e660000000000 */
[----:B-1----:R2:W1:Y:S08]  /*0c50*/  SYNCS.EXCH.64 URZ, [UR6+0x190], UR8 ;  /* 0x0001900806ff75b2 */ /* 0x0024700008000100 */
[----:B------:R2:W1:Y:S01]  /*0c60*/  SYNCS.EXCH.64 URZ, [UR6+0x1a0], UR4 ;  /* 0x0001a00406ff75b2 */ /* 0x0004620008000100 */
[----:B------:R2:W1:Y:S01]  /*0c70*/  SYNCS.EXCH.64 URZ, [UR6+0x198], UR8 ;  /* 0x0001980806ff75b2 */ /* 0x0004620008000100 */
[----:B------:R2:W1:Y:S02]  /*0c80*/  SYNCS.EXCH.64 URZ, [UR6+0x1a8], UR4 ;  /* 0x0001a80406ff75b2 */ /* 0x0004640008000100 */
[----:B--2---:R-:W-:Y:S01]  /*0c90*/  NOP ;  /* 0x0000000000007918 */ /* 0x004fe20000000000 */
.L_x_13:
[----:B------:R-:W2:Y:S01]  /*0ca0*/  SHFL.IDX PT, R0, R235, RZ, 0x1f ;  /* 0x00001fffeb007589 */ /* 0x000ea200000e0000 */
[----:B------:R-:W-:Y:S01]  /*0cb0*/  NOP ;  /* 0x0000000000007918 */ /* 0x000fe20000000000 */
[----:B--2---:R-:W-:-:S13]  /*0cc0*/  ISETP.NE.AND P0, PT, R0, 0x5, PT ;  /* 0x000000050000780c */ /* 0x004fda0003f05270 */
[----:B------:R-:W-:Y:S05]  /*0cd0*/  @P0 BRA `(.L_x_14) ;  /* 0x0000000000580947 */ /* 0x000fea0003800000 */
[----:B-1----:R-:W1:Y:S01]  /*0ce0*/  S2UR UR4, SR_CgaCtaId ;  /* 0x00000000000479c3 */ /* 0x002e620000008800 */
        /* <DEDUP_REMOVED lines=12> */
[----:B-1----:R2:W1:Y:S01]  /*0db0*/  SYNCS.EXCH.64 URZ, [UR4+0x1b0], UR8 ;  /* 0x0001b00804ff75b2 */ /* 0x0024620008000100 */
[----:B------:R2:W1:Y:S01]  /*0dc0*/  SYNCS.EXCH.64 URZ, [UR4+0x1d0], UR6 ;  /* 0x0001d00604ff75b2 */ /* 0x0004620008000100 */
[----:B------:R2:W1:Y:S01]  /*0dd0*/  SYNCS.EXCH.64 URZ, [UR4+0x1b8], UR8 ;  /* 0x0001b80804ff75b2 */ /* 0x0004620008000100 */
[----:B------:R2:W1:Y:S01]  /*0de0*/  SYNCS.EXCH.64 URZ, [UR4+0x1d8], UR6 ;  /* 0x0001d80604ff75b2 */ /* 0x0004620008000100 */
[----:B------:R2:W1:Y:S01]  /*0df0*/  SYNCS.EXCH.64 URZ, [UR4+0x1c0], UR8 ;  /* 0x0001c00804ff75b2 */ /* 0x0004620008000100 */
[----:B------:R2:W1:Y:S01]  /*0e00*/  SYNCS.EXCH.64 URZ, [UR4+0x1e0], UR6 ;  /* 0x0001e00604ff75b2 */ /* 0x0004620008000100 */
[----:B------:R2:W1:Y:S01]  /*0e10*/  SYNCS.EXCH.64 URZ, [UR4+0x1c8], UR8 ;  /* 0x0001c80804ff75b2 */ /* 0x0004620008000100 */
[----:B------:R2:W1:Y:S02]  /*0e20*/  SYNCS.EXCH.64 URZ, [UR4+0x1e8], UR6 ;  /* 0x0001e80604ff75b2 */ /* 0x0004640008000100 */
[----:B--2---:R-:W-:Y:S01]  /*0e30*/  NOP ;  /* 0x0000000000007918 */ /* 0x004fe20000000000 */
.L_x_14:
[----:B------:R-:W2:Y:S01]  /*0e40*/  SHFL.IDX PT, R0, R235, RZ, 0x1f ;  /* 0x00001fffeb007589 */ /* 0x000ea200000e0000 */
[----:B------:R-:W1:Y:S01]  /*0e50*/  S2UR UR46, SR_CTAID.X ;  /* 0x00000000002e79c3 */ /* 0x000e620000002500 */
[----:B------:R-:W-:-:S07]  /*0e60*/  NOP ;  /* 0x0000000000007918 */ /* 0x000fce0000000000 */
[----:B------:R-:W1:Y:S01]  /*0e70*/  S2UR UR47, SR_CTAID.Y ;  /* 0x00000000002f79c3 */ /* 0x000e620000002600 */
[----:B--2---:R-:W-:-:S13]  /*0e80*/  ISETP.NE.AND P0, PT, R0, 0x3, PT ;  /* 0x000000030000780c */ /* 0x004fda0003f05270 */
[----:B-1----:R-:W-:Y:S05]  /*0e90*/  @P0 BRA `(.L_x_15) ;  /* 0x0000000000380947 */ /* 0x002fea0003800000 */
[----:B------:R-:W1:Y:S01]  /*0ea0*/  S2UR UR4, SR_CgaCtaId ;  /* 0x00000000000479c3 */ /* 0x000e620000008800 */
[----:B------:R-:W-:Y:S01]  /*0eb0*/  UMOV UR5, 0x400 ;  /* 0x0000040000057882 */ /* 0x000fe20000000000 */
[----:B------:R-:W-:Y:S01]  /*0ec0*/  UMOV UR6, 0x20 ;  /* 0x0000002000067882 */ /* 0x000fe20000000000 */
[----:B------:R-:W-:Y:S01]  /*0ed0*/  ELECT P0, URZ, PT ;  /* 0x0000000000ff782f */ /* 0x000fe20003800000 */
[----:B------:R-:W-:-:S04]  /*0ee0*/  UIADD3 UR6, UPT, UPT, -UR6, 0x100000, URZ ;  /* 0x0010000006067890 */ /* 0x000fc8000fffe1ff */
[----:B------:R-:W-:Y:S02]  /*0ef0*/  USHF.L.U32 UR7, UR6, 0xb, URZ ;  /* 0x0000000b06077899 */ /* 0x000fe400080006ff */
[----:B------:R-:W-:Y:S02]  /*0f00*/  USHF.L.U32 UR6, UR6, 0x1, URZ ;  /* 0x0000000106067899 */ /* 0x000fe400080006ff */
[----:B-1----:R-:W-:Y:S01]  /*0f10*/  ULEA UR4, UR4, UR5, 0x18 ;  /* 0x0000000504047291 */ /* 0x002fe2000f8ec0ff */
[----:B------:R-:W1:Y:S11]  /*0f20*/  FENCE.VIEW.ASYNC.S ;  /* 0x00000000000073c6 */ /* 0x000e760000000000 */
[----:B-1----:R1:W2:Y:S01]  /*0f30*/  SYNCS.EXCH.64 URZ, [UR4+0x1f0], UR6 ;  /* 0x0001f00604ff75b2 */ /* 0x0022a20008000100 */
[----:B------:R1:W1:Y:S01]  /*0f40*/  SYNCS.EXCH.64 URZ, [UR4+0x200], UR6 ;  /* 0x0002000604ff75b2 */ /* 0x0002620008000100 */
[----:B------:R1:W1:Y:S01]  /*0f50*/  SYNCS.EXCH.64 URZ, [UR4+0x1f8], UR6 ;  /* 0x0001f80604ff75b2 */ /* 0x0002620008000100 */
[----:B------:R1:W1:Y:S01]  /*0f60*/  SYNCS.EXCH.64 URZ, [UR4+0x208], UR6 ;  /* 0x0002080604ff75b2 */ /* 0x0002620008000100 */
[----:B------:R-:W-:Y:S01]  /*0f70*/  NOP ;  /* 0x0000000000007918 */ /* 0x000fe20000000000 */
.L_x_15:
[----:B------:R-:W-:-:S05]  /*0f80*/  CS2R.32 R3, SR_CgaSize ;  /* 0x0000000000037805 */ /* 0x000fca0000008a00 */
[----:B------:R-:W-:-:S05]  /*0f90*/  IMAD R3, R3, -0xa0, RZ ;  /* 0xffffff6003037824 */ /* 0x000fca00078e02ff */
[----:B------:R-:W-:-:S14]  /*0fa0*/  R2UR UR5, R3 ;  /* 0x00000000030572ca */ /* 0x000fdc00000e0000 */
[----:B------:R-:W3:Y:S01]  /*0fb0*/  LDCU UR5, c[0x0][UR5+0x2b0] ;  /* 0x00005600050577ac */ /* 0x000ee20008000800 */
[----:B------:R-:W-:Y:S01]  /*0fc0*/  I2FP.F32.U32 R3, UR46 ;  /* 0x0000002e00037c45 */ /* 0x000fe20008201000 */
[----:B------:R-:W-:Y:S01]  /*0fd0*/  NOP ;  /* 0x0000000000007918 */ /* 0x000fe20000000000 */
[----:B------:R-:W-:Y:S02]  /*0fe0*/  I2FP.F32.U32 R0, UR47 ;  /* 0x0000002f00007c45 */ /* 0x000fe40008201000 */
[----:B------:R-:W-:-:S06]  /*0ff0*/  RPCMOV.32 Rpc.LO, R2 ;  /* 0x0000000200007352 */ /* 0x000fcc0000000000 */
[----:B------:R-:W-:-:S05]  /*1000*/  CS2R.32 R2, SR_CgaSize ;  /* 0x0000000000027805 */ /* 0x000fca0000008a00 */
[----:B------:R-:W-:-:S05]  /*1010*/  IMAD R2, R2, -0xa0, RZ ;  /* 0xffffff6002027824 */ /* 0x000fca00078e02ff */
[----:B-1----:R-:W-:Y:S02]  /*1020*/  R2UR UR4, R2 ;  /* 0x00000000020472ca */ /* 0x002fe400000e0000 */
[----:B------:R-:W-:-:S12]  /*1030*/  RPCMOV.32 R2, Rpc.LO ;  /* 0x0000000000027353 */ /* 0x000fd80000000000 */
[----:B------:R-:W1:Y:S01]  /*1040*/  LDCU UR4, c[0x0][UR4+0x2b4] ;  /* 0x00005680040477ac */ /* 0x000e620008000800 */
[----:B------:R-:W1:Y:S01]  /*1050*/  S2UR UR36, SR_CTAID.Z ;  /* 0x00000000002479c3 */ /* 0x000e620000002700 */
[----:B------:R-:W4:Y:S01]  /*1060*/  LDCU UR19, c[0x0][0xb24] ;  /* 0x00016480ff1377ac */ /* 0x000f220008000800 */
[----:B------:R-:W-:-:S06]  /*1070*/  RPCMOV.32 Rpc.LO, R2 ;  /* 0x0000000200007352 */ /* 0x000fcc0000000000 */
[----:B------:R-:W-:-:S05]  /*1080*/  CS2R.32 R2, SR_CgaSize ;  /* 0x0000000000027805 */ /* 0x000fca0000008a00 */
[----:B------:R-:W-:-:S05]  /*1090*/  IMAD R2, R2, -0xa0, RZ ;  /* 0xffffff6002027824 */ /* 0x000fca00078e02ff */
[----:B------:R-:W-:Y:S02]  /*10a0*/  R2UR UR61, R2 ;  /* 0x00000000023d72ca */ /* 0x000fe400000e0000 */
[----:B------:R-:W-:-:S12]  /*10b0*/  RPCMOV.32 R2, Rpc.LO ;  /* 0x0000000000027353 */ /* 0x000fd80000000000 */
[----:B------:R-:W2:Y:S01]  /*10c0*/  LDCU UR61, c[0x0][UR61+0x2a0] ;  /* 0x000054003d3d77ac */ /* 0x000ea20008000800 */
[----:B------:R-:W-:-:S06]  /*10d0*/  RPCMOV.32 Rpc.LO, R2 ;  /* 0x0000000200007352 */ /* 0x000fcc0000000000 */
[----:B------:R-:W-:-:S05]  /*10e0*/  CS2R.32 R2, SR_CgaSize ;  /* 0x0000000000027805 */ /* 0x000fca0000008a00 */
[----:B------:R-:W-:-:S05]  /*10f0*/  IMAD R2, R2, -0xa0, RZ ;  /* 0xffffff6002027824 */ /* 0x000fca00078e02ff */
[----:B------:R-:W-:Y:S02]  /*1100*/  R2UR UR60, R2 ;  /* 0x00000000023c72ca */ /* 0x000fe400000e0000 */
[----:B------:R-:W-:-:S12]  /*1110*/  RPCMOV.32 R2, Rpc.LO ;  /* 0x0000000000027353 */ /* 0x000fd80000000000 */
[----:B------:R-:W2:Y:S01]  /*1120*/  LDCU UR60, c[0x0][UR60+0x2a4] ;  /* 0x000054803c3c77ac */ /* 0x000ea20008000800 */
[----:B---3--:R-:W-:Y:S01]  /*1130*/  FMUL R3, R3, UR5 ;  /* 0x0000000503037c20 */ /* 0x008fe20008400000 */
[----:B-1----:R-:W-:-:S05]  /*1140*/  FMUL R0, R0, UR4 ;  /* 0x0000000400007c20 */ /* 0x002fca0008400000 */
[----:B------:R-:W1:Y:S01]  /*1150*/  F2I.U32.TRUNC.NTZ R3, R3 ;  /* 0x0000000300037305 */ /* 0x000e62000020f000 */
[----:B----4-:R-:W-:-:S07]  /*1160*/  UISETP.GE.AND UP0, UPT, UR19, 0x1, UPT ;  /* 0x000000011300788c */ /* 0x010fce000bf06270 */
[----:B------:R-:W3:Y:S01]  /*1170*/  F2I.U32.TRUNC.NTZ R0, R0 ;  /* 0x0000000000007305 */ /* 0x000ee2000020f000 */
[----:B-1----:R-:W-:Y:S02]  /*1180*/  R2UR UR4, R3 ;  /* 0x00000000030472ca */ /* 0x002fe400000e0000 */
[----:B---3--:R-:W-:-:S11]  /*1190*/  R2UR UR6, R0 ;  /* 0x00000000000672ca */ /* 0x008fd600000e0000 */
[----:B------:R-:W-:-:S04]  /*11a0*/  UIADD3 UR5, UPT, UPT, -UR4, URZ, URZ ;  /* 0x000000ff04057290 */ /* 0x000fc8000fffe1ff */
[----:B--2---:R-:W-:Y:S02]  /*11b0*/  UIMAD UR61, UR61, UR5, UR46 ;  /* 0x000000053d3d72a4 */ /* 0x004fe4000f8e022e */
[----:B------:R-:W-:-:S04]  /*11c0*/  UIADD3 UR4, UPT, UPT, -UR6, URZ, URZ ;  /* 0x000000ff06047290 */ /* 0x000fc8000fffe1ff */
[----:B------:R-:W-:Y:S01]  /*11d0*/  UIMAD UR60, UR60, UR4, UR47 ;  /* 0x000000043c3c72a4 */ /* 0x000fe2000f8e022f */
[----:B------:R-:W-:Y:S06]  /*11e0*/  BAR.SYNC.DEFER_BLOCKING 0x0 ;  /* 0x0000000000007b1d */ /* 0x000fec0000010000 */
[----:B------:R-:W-:Y:S05]  /*11f0*/  BRA.U !UP0, `(.L_x_16) ;  /* 0x0000000108d47547 */ /* 0x000fea000b800000 */
[----:B------:R-:W1:Y:S01]  /*1200*/  LDCU.128 UR20, c[0x0][0xb10] ;  /* 0x00016200ff1477ac */ /* 0x000e620008000c00 */
[----:B------:R-:W2:Y:S01]  /*1210*/  LDCU UR6, c[0x0][0x370] ;  /* 0x00006e00ff0677ac */ /* 0x000ea20008000800 */
[----:B------:R-:W3:Y:S01]  /*1220*/  LDCU UR4, c[0x0][0x374] ;  /* 0x00006e80ff0477ac */ /* 0x000ee20008000800 */
[----:B------:R-:W4:Y:S01]  /*1230*/  LDCU UR24, c[0x0][0xb0c] ;  /* 0x00016180ff1877ac */ /* 0x000f220008000800 */
[----:B------:R-:W4:Y:S01]  /*1240*/  LDCU UR5, c[0x0][0xb20] ;  /* 0x00016400ff0577ac */ /* 0x000f220008000800 */
[----:B------:R-:W4:Y:S01]  /*1250*/  LDCU.64 UR16, c[0x0][0xb28] ;  /* 0x00016500ff1077ac */ /* 0x000f220008000a00 */
[----:B-1----:R-:W-:Y:S02]  /*1260*/  UISETP.NE.AND UP0, UPT, UR22, 0x1, UPT ;  /* 0x000000011600788c */ /* 0x002fe4000bf05270 */
[----:B---3--:R-:W-:Y:S02]  /*1270*/  UIMAD.WIDE.U32 UR8, UR4, UR23, URZ ;  /* 0x00000017040872a5 */ /* 0x008fe4000f8e00ff */
[----:B--2---:R-:W-:-:S02]  /*1280*/  UIMAD.WIDE.U32 UR10, UR6, UR20, URZ ;  /* 0x00000014060a72a5 */ /* 0x004fc4000f8e00ff */
[----:B----4-:R-:W-:Y:S02]  /*1290*/  UISETP.NE.AND UP1, UPT, UR24, 0x1, UPT ;  /* 0x000000011800788c */ /* 0x010fe4000bf25270 */
[----:B------:R-:W-:Y:S01]  /*12a0*/  UISETP.NE.AND UP4, UPT, UR19, 0x1, UPT ;  /* 0x000000011300788c */ /* 0x000fe2000bf85270 */
[----:B------:R-:W-:Y:S02]  /*12b0*/  UMOV UR8, UR9 ;  /* 0x0000000900087c82 */ /* 0x000fe40008000000 */
[----:B------:R-:W-:Y:S01]  /*12c0*/  UMOV UR10, UR11 ;  /* 0x0000000b000a7c82 */ /* 0x000fe20008000000 */
[----:B------:R-:W-:Y:S02]  /*12d0*/  @UP0 USHF.R.U32.HI UR4, URZ, UR5, UR8 ;  /* 0x00000005ff040299 */ /* 0x000fe40008011608 */
[----:B------:R-:W-:Y:S02]  /*12e0*/  UIMAD.WIDE.U32 UR12, UR47, UR23, URZ ;  /* 0x000000172f0c72a5 */ /* 0x000fe4000f8e00ff */
[----:B------:R-:W-:-:S02]  /*12f0*/  UIMAD.WIDE.U32 UR8, UR4, UR16, URZ ;  /* 0x00000010040872a5 */ /* 0x000fc4000f8e00ff */
[----:B------:R-:W-:Y:S02]  /*1300*/  @UP1 USHF.R.U32.HI UR6, URZ, UR21, UR10 ;  /* 0x00000015ff061299 */ /* 0x000fe4000801160a */
[----:B------:R-:W-:Y:S02]  /*1310*/  UIMAD.WIDE.U32 UR14, UR46, UR20, URZ ;  /* 0x000000142e0e72a5 */ /* 0x000fe4000f8e00ff */
[----:B------:R-:W-:Y:S01]  /*1320*/  UIMAD.WIDE.U32 UR10, UR6, UR16, URZ ;  /* 0x00000010060a72a5 */ /* 0x000fe2000f8e00ff */
[----:B------:R-:W-:Y:S01]  /*1330*/  UMOV UR12, UR13 ;  /* 0x0000000d000c7c82 */ /* 0x000fe20008000000 */
[----:B------:R-:W-:Y:S01]  /*1340*/  UMOV UR8, UR9 ;  /* 0x0000000900087c82 */ /* 0x000fe20008000000 */
[----:B------:R-:W-:Y:S02]  /*1350*/  USHF.R.U32.HI UR12, URZ, UR5, UR12 ;  /* 0x00000005ff0c7299 */ /* 0x000fe4000801160c */
[----:B------:R-:W-:Y:S01]  /*1360*/  @UP4 USHF.R.U32.HI UR4, URZ, UR17, UR8 ;  /* 0x00000011ff044299 */ /* 0x000fe20008011608 */
[----:B------:R-:W-:Y:S01]  /*1370*/  UMOV UR14, UR15 ;  /* 0x0000000f000e7c82 */ /* 0x000fe20008000000 */
[----:B------:R-:W-:Y:S01]  /*1380*/  UMOV UR10, UR11 ;  /* 0x0000000b000a7c82 */ /* 0x000fe20008000000 */
[----:B------:R-:W-:-:S02]  /*1390*/  USHF.R.U32.HI UR14, URZ, UR21, UR14 ;  /* 0x00000015ff0e7299 */ /* 0x000fc4000801160e */
[----:B------:R-:W-:Y:S02]  /*13a0*/  USEL UR5, UR47, UR12, !UP0 ;  /* 0x0000000c2f057287 */ /* 0x000fe4000c000000 */
[----:B------:R-:W-:Y:S02]  /*13b0*/  @UP4 USHF.R.U32.HI UR6, URZ, UR17, UR10 ;  /* 0x00000011ff064299 */ /* 0x000fe4000801160a */
[----:B------:R-:W-:Y:S02]  /*13c0*/  UIMAD UR7, UR4, UR19, URZ ;  /* 0x00000013040772a4 */ /* 0x000fe4000f8e02ff */
[----:B------:R-:W-:Y:S02]  /*13d0*/  USEL UR4, UR46, UR14, !UP1 ;  /* 0x0000000e2e047287 */ /* 0x000fe4000c800000 */
[----:B------:R-:W-:Y:S02]  /*13e0*/  UIMAD UR10, UR6, UR19, URZ ;  /* 0x00000013060a72a4 */ /* 0x000fe4000f8e02ff */
[----:B------:R-:W-:-:S02]  /*13f0*/  UISETP.GE.AND UP0, UPT, UR5, UR7, UPT ;  /* 0x000000070500728c */ /* 0x000fc4000bf06270 */
[----:B------:R-:W-:Y:S02]  /*1400*/  UIMAD.WIDE.U32 UR8, UR5, UR16, URZ ;  /* 0x00000010050872a5 */ /* 0x000fe4000f8e00ff */
[----:B------:R-:W-:Y:S02]  /*1410*/  UISETP.GE.OR UP0, UPT, UR4, UR10, UP0 ;  /* 0x0000000a0400728c */ /* 0x000fe40008706670 */
[----:B------:R-:W-:Y:S02]  /*1420*/  UIMAD.WIDE.U32 UR10, UR4, UR16, URZ ;  /* 0x00000010040a72a5 */ /* 0x000fe4000f8e00ff */
[----:B------:R-:W-:Y:S01]  /*1430*/  UIADD3 UR10, UPT, UPT, -UR4, URZ, URZ ;  /* 0x000000ff040a7290 */ /* 0x000fe2000fffe1ff */
[----:B------:R-:W-:Y:S01]  /*1440*/  UMOV UR7, UR9 ;  /* 0x0000000900077c82 */ /* 0x000fe20008000000 */
[----:B------:R-:W-:Y:S02]  /*1450*/  UIADD3 UR9, UPT, UPT, -UR5, URZ, URZ ;  /* 0x000000ff05097290 */ /* 0x000fe4000fffe1ff */
[----:B------:R-:W-:-:S03]  /*1460*/  USHF.R.U32.HI UR7, URZ, UR17, UR7 ;  /* 0x00000011ff077299 */ /* 0x000fc60008011607 */
[----:B------:R-:W-:Y:S01]  /*1470*/  @!UP0 UMOV UR8, UR11 ;  /* 0x0000000b00088c82 */ /* 0x000fe20008000000 */
[----:B------:R-:W-:Y:S02]  /*1480*/  UIMAD UR47, UR22, UR9, UR47 ;  /* 0x00000009162f72a4 */ /* 0x000fe4000f8e022f */
[----:B------:R-:W-:Y:S02]  /*1490*/  USEL UR7, UR5, UR7, !UP4 ;  /* 0x0000000705077287 */ /* 0x000fe4000e000000 */
[----:B------:R-:W-:Y:S02]  /*14a0*/  @!UP0 USHF.R.U32.HI UR8, URZ, UR17, UR8 ;  /* 0x00000011ff088299 */ /* 0x000fe40008011608 */
[----:B------:R-:W-:Y:S02]  /*14b0*/  UIADD3 UR9, UPT, UPT, -UR7, URZ, URZ ;  /* 0x000000ff07097290 */ /* 0x000fe4000fffe1ff */
[----:B------:R-:W-:Y:S02]  /*14c0*/  @!UP0 USEL UR8, UR4, UR8, !UP4 ;  /* 0x0000000804088287 */ /* 0x000fe4000e000000 */
[----:B------:R-:W-:-:S02]  /*14d0*/  UIMAD UR9, UR19, UR9, UR5 ;  /* 0x00000009130972a4 */ /* 0x000fc4000f8e0205 */
[----:B------:R-:W-:Y:S02]  /*14e0*/  @!UP0 UIADD3 UR7, UPT, UPT, UR7, -UR8, URZ ;  /* 0x8000000807078290 */ /* 0x000fe4000fffe0ff */
[----:B------:R-:W-:Y:S02]  /*14f0*/  @!UP0 UIMAD UR8, UR9, UR6, UR8 ;  /* 0x00000006090882a4 */ /* 0x000fe4000f8e0208 */
[----:B------:R-:W-:Y:S02]  /*1500*/  @!UP0 UIMAD UR5, UR7, UR19, UR4 ;  /* 0x00000013070582a4 */ /* 0x000fe4000f8e0204 */
[----:B------:R-:W-:Y:S02]  /*1510*/  UIMAD UR6, UR24, UR10, UR46 ;  /* 0x0000000a180672a4 */ /* 0x000fe4000f8e022e */
[----:B------:R-:W-:Y:S01]  /*1520*/  UIMAD UR47, UR5, UR22, UR47 ;  /* 0x00000016052f72a4 */ /* 0x000fe2000f8e022f */
[----:B------:R-:W-:Y:S02]  /*1530*/  @!UP0 UMOV UR4, UR8 ;  /* 0x0000000800048c82 */ /* 0x000fe40008000000 */
[----:B------:R-:W-:-:S12]  /*1540*/  UIMAD UR46, UR4, UR24, UR6 ;  /* 0x00000018042e72a4 */ /* 0x000fd8000f8e0206 */
.L_x_16:
[----:B------:R-:W1:Y:S01]  /*1550*/  LDCU UR4, c[0x0][0xb30] ;  /* 0x00016600ff0477ac */ /* 0x000e620008000800 */
[----:B------:R-:W2:Y:S01]  /*1560*/  S2UR UR15, SR_CgaCtaId ;  /* 0x00000000000f79c3 */ /* 0x000ea20000008800 */
[----:B-1----:R-:W-:-:S09]  /*1570*/  UISETP.NE.AND UP0, UPT, UR4, 0x1, UPT ;  /* 0x000000010400788c */ /* 0x002fd2000bf05270 */
[----:B--2---:R-:W-:Y:S05]  /*1580*/  BRA.U UP0, `(.L_x_17) ;  /* 0x0000000100447547 */ /* 0x004fea000b800000 */
[----:B------:R-:W1:Y:S01]  /*1590*/  LDCU.128 UR8, c[0x0][0xb10] ;  /* 0x00016200ff0877ac */ /* 0x000e620008000c00 */
[----:B------:R-:W2:Y:S01]  /*15a0*/  LDCU UR12, c[0x0][0xb0c] ;  /* 0x00016180ff0c77ac */ /* 0x000ea20008000800 */
[----:B------:R-:W3:Y:S01]  /*15b0*/  LDCU UR13, c[0x0][0xb20] ;  /* 0x00016400ff0d77ac */ /* 0x000ee20008000800 */
[----:B-1----:R-:W-:Y:S02]  /*15c0*/  UIMAD.WIDE.U32 UR6, UR46, UR8, URZ ;  /* 0x000000082e0672a5 */ /* 0x002fe4000f8e00ff */
[----:B------:R-:W-:Y:S02]  /*15d0*/  UIMAD.WIDE.U32 UR4, UR47, UR11, URZ ;  /* 0x0000000b2f0472a5 */ /* 0x000fe4000f8e00ff */
[----:B--2---:R-:W-:Y:S02]  /*15e0*/  UISETP.NE.AND UP1, UPT, UR12, 0x1, UPT ;  /* 0x000000010c00788c */ /* 0x004fe4000bf25270 */
[----:B------:R-:W-:Y:S01]  /*15f0*/  UISETP.NE.AND UP0, UPT, UR10, 0x1, UPT ;  /* 0x000000010a00788c */ /* 0x000fe2000bf05270 */
[----:B------:R-:W-:-:S02]  /*1600*/  UMOV UR6, UR7 ;  /* 0x0000000700067c82 */ /* 0x000fc40008000000 */
[----:B------:R-:W-:Y:S01]  /*1610*/  UMOV UR4, UR5 ;  /* 0x0000000500047c82 */ /* 0x000fe20008000000 */
[----:B------:R-:W-:Y:S02]  /*1620*/  USHF.R.U32.HI UR6, URZ, UR9, UR6 ;  /* 0x00000009ff067299 */ /* 0x000fe40008011606 */
[----:B---3--:R-:W-:Y:S02]  /*1630*/  USHF.R.U32.HI UR4, URZ, UR13, UR4 ;  /* 0x0000000dff047299 */ /* 0x008fe40008011604 */
[----:B------:R-:W-:Y:S02]  /*1640*/  USEL UR5, UR46, UR6, !UP1 ;  /* 0x000000062e057287 */ /* 0x000fe4000c800000 */
[----:B------:R-:W-:-:S04]  /*1650*/  USEL UR4, UR47, UR4, !UP0 ;  /* 0x000000042f047287 */ /* 0x000fc8000c000000 */
[----:B------:R-:W-:Y:S02]  /*1660*/  UIADD3 UR6, UPT, UPT, UR5, -UR4, URZ ;  /* 0x8000000405067290 */ /* 0x000fe4000fffe0ff */
[----:B------:R-:W-:Y:S02]  /*1670*/  UIADD3 UR4, UPT, UPT, -UR5, UR4, URZ ;  /* 0x0000000405047290 */ /* 0x000fe4000fffe1ff */
[----:B------:R-:W-:Y:S02]  /*1680*/  UIMAD UR47, UR6, UR10, UR47 ;  /* 0x0000000a062f72a4 */ /* 0x000fe4000f8e022f */
[----:B------:R-:W-:-:S12]  /*1690*/  UIMAD UR46, UR4, UR12, UR46 ;  /* 0x0000000c042e72a4 */ /* 0x000fd8000f8e022e */
.L_x_17:
[----:B------:R-:W-:Y:S01]  /*16a0*/  BAR.SYNC.DEFER_BLOCKING 0x0 ;  /* 0x0000000000007b1d */ /* 0x000fe20000010000 */
[----:B------:R-:W-:Y:S01]  /*16b0*/  UISETP.NE.AND UP0, UPT, UR18, 0x2, UPT ;  /* 0x000000021200788c */ /* 0x000fe2000bf05270 */
[----:B------:R-:W-:Y:S02]  /*16c0*/  ISETP.NE.OR P3, PT, R4, 0x2, !P3 ;  /* 0x000000020400780c */ /* 0x000fe40005f65670 */
[----:B------:R-:W-:Y:S02]  /*16d0*/  LOP3.LUT R0, R2, 0x1f, RZ, 0xc0, !PT ;  /* 0x0000001f02007812 */ /* 0x000fe400078ec0ff */
[----:B------:R-:W1:Y:S04]  /*16e0*/  LDCU UR21, c[0x0][0xb24] ;  /* 0x00016480ff1577ac */ /* 0x000e680008000800 */
[----:B------:R-:W-:Y:S05]  /*16f0*/  BRA.U UP0, `(.L_x_18) ;  /* 0x0000001d00107547 */ /* 0x000fea000b800000 */
[----:B------:R-:W2:Y:S01]  /*1700*/  LDCU UR6, c[0x0][0x38c] ;  /* 0x00007180ff0677ac */ /* 0x000ea20008000800 */
[----:B------:R-:W-:Y:S01]  /*1710*/  PLOP3.LUT P1, PT, PT, PT, UP3, 0x80, 0x8 ;  /* 0x000000000008781c */ /* 0x000fe20003f2f038 */
[----:B------:R-:W-:Y:S01]  /*1720*/  IMAD.MOV.U32 R12, RZ, RZ, 0x1 ;  /* 0x00000001ff0c7424 */ /* 0x000fe200078e00ff */
[----:B------:R-:W-:Y:S02]  /*1730*/  ISETP.EQ.OR P2, PT, R0, RZ, P3 ;  /* 0x000000ff0000720c */ /* 0x000fe40001f42670 */
[----:B------:R-:W-:Y:S02]  /*1740*/  CS2R R10, SRZ ;  /* 0x00000000000a7805 */ /* 0x000fe4000001ff00 */
[----:B------:R-:W-:Y:S01]  /*1750*/  PLOP3.LUT P1, PT, P1, PT, PT, 0x8, 0x80 ;  /* 0x000000000080781c */ /* 0x000fe20000f2e170 */
[----:B------:R-:W-:Y:S01]  /*1760*/  IMAD.MOV.U32 R9, RZ, RZ, RZ ;  /* 0x000000ffff097224 */ /* 0x000fe200078e00ff */
[----:B------:R-:W3:Y:S01]  /*1770*/  LDCU UR40, c[0x0][0x370] ;  /* 0x00006e00ff2877ac */ /* 0x000ee20008000800 */
[----:B------:R-:W-:Y:S01]  /*1780*/  IMAD.MOV.U32 R8, RZ, RZ, 0x1 ;  /* 0x00000001ff087424 */ /* 0x000fe200078e00ff */
[----:B------:R-:W4:Y:S01]  /*1790*/  LDCU.64 UR28, c[0x0][0x348] ;  /* 0x00006900ff1c77ac */ /* 0x000f220008000a00 */
[----:B------:R-:W1:Y:S01]  /*17a0*/  LDCU UR39, c[0x0][0x374] ;  /* 0x00006e80ff2777ac */ /* 0x000e620008000800 */
[----:B--2---:R-:W-:-:S02]  /*17b0*/  UIADD3 UR5, UPT, UPT, UR6, 0xf, URZ ;  /* 0x0000000f06057890 */ /* 0x004fc4000fffe0ff */
[----:B------:R-:W-:Y:S02]  /*17c0*/  UIADD3 UR44, UPT, UPT, UR6, 0x1e, URZ ;  /* 0x0000001e062c7890 */ /* 0x000fe4000fffe0ff */
[----:B------:R-:W-:-:S04]  /*17d0*/  USHF.R.S32.HI UR4, URZ, 0x1f, UR5 ;  /* 0x0000001fff047899 */ /* 0x000fc80008011405 */
[----:B------:R-:W-:Y:S02]  /*17e0*/  ULEA.HI UR4, UR4, UR5, URZ, 0x4 ;  /* 0x0000000504047291 */ /* 0x000fe4000f8f20ff */
[----:B------:R-:W-:Y:S02]  /*17f0*/  UIADD3 UR5, UPT, UPT, UR6, -0x1, URZ ;  /* 0xffffffff06057890 */ /* 0x000fe4000fffe0ff */
[----:B------:R-:W-:Y:S02]  /*1800*/  USHF.R.S32.HI UR42, URZ, 0x4, UR4 ;  /* 0x00000004ff2a7899 */ /* 0x000fe40008011404 */
[----:B------:R-:W-:Y:S02]  /*1810*/  UISETP.GE.U32.AND UP1, UPT, UR5, -0x1f, UPT ;  /* 0xffffffe10500788c */ /* 0x000fe4000bf26070 */
[----:B------:R-:W-:Y:S01]  /*1820*/  UISETP.LT.U32.AND UP0, UPT, UR42, 0x16, UPT ;  /* 0x000000162a00788c */ /* 0x000fe2000bf01070 */
[----:B------:R-:W-:-:S03]  /*1830*/  UMOV UR6, URZ ;  /* 0x000000ff00067c82 */ /* 0x000fc60008000000 */
[----:B------:R-:W-:-:S04]  /*1840*/  USEL UR41, UR42, 0x16, UP0 ;  /* 0x000000162a297887 */ /* 0x000fc80008000000 */
[----:B------:R-:W-:Y:S02]  /*1850*/  UIADD3 UR14, UPT, UPT, UR41, -0x1, URZ ;  /* 0xffffffff290e7890 */ /* 0x000fe4000fffe0ff */
[----:B------:R-:W-:Y:S02]  /*1860*/  @UP1 UIADD3 UR14, UPT, UPT, UR41, URZ, URZ ;  /* 0x000000ff290e1290 */ /* 0x000fe4000fffe0ff */
[----:B------:R-:W-:Y:S02]  /*1870*/  UIADD3 UR43, UPT, UPT, UR42, -UR41, URZ ;  /* 0x800000292a2b7290 */ /* 0x000fe4000fffe0ff */
[----:B-1-34-:R-:W-:-:S12]  /*1880*/  UIADD3 UR14, UPT, UPT, UR14, 0x1, URZ ;  /* 0x000000010e0e7890 */ /* 0x01afd8000fffe0ff */
.L_x_36:
[----:B------:R-:W-:Y:S01]  /*1890*/  UISETP.NE.AND UP0, UPT, UR15, URZ, UPT ;  /* 0x000000ff0f00728c */ /* 0x000fe2000bf05270 */
[----:B------:R-:W1:Y:S08]  /*18a0*/  S2UR UR15, SR_CgaCtaId ;  /* 0x00000000000f79c3 */ /* 0x000e700000008800 */
[----:B------:R-:W-:Y:S05]  /*18b0*/  BRA.U UP0, `(.L_x_19) ;  /* 0x0000000100347547 */ /* 0x000fea000b800000 */
[----:B------:R-:W2:Y:S01]  /*18c0*/  S2R R0, SR_CgaCtaId ;  /* 0x0000000000007919 */ /* 0x000ea20000008800 */
[----:B------:R-:W-:-:S04]  /*18d0*/  MOV R2, 0x400 ;  /* 0x0000040000027802 */ /* 0x000fc80000000f00 */
[----:B--2---:R-:W-:Y:S02]  /*18e0*/  LEA R0, R0, R2, 0x18 ;  /* 0x0000000200007211 */ /* 0x004fe400078ec0ff */
[----:B------:R-:W-:-:S03]  /*18f0*/  SHF.L.U32 R2, R8, 0x1f, RZ ;  /* 0x0000001f08027819 */ /* 0x000fc600000006ff */
[----:B------:R-:W-:-:S04]  /*1900*/  IMAD R0, R9, 0x8, R0 ;  /* 0x0000000809007824 */ /* 0x000fc800078e0200 */
[----:B------:R-:W2:Y:S02]  /*1910*/  SYNCS.PHASECHK.TRANS64.TRYWAIT P0, [R0+URZ+0x200], R2 ;  /* 0x00020002000075a7 */ /* 0x000ea400080011ff */
[----:B--2---:R-:W-:Y:S05]  /*1920*/  @!P0 BRA `(.L_x_20) ;  /* 0x0000007c002c8947 */ /* 0x004fea0003800000 */
.L_x_127:
[----:B------:R-:W-:Y:S01]  /*1930*/  VIADD R9, R9, 0x1 ;  /* 0x0000000109097836 */ /* 0x000fe20000000000 */
[----:B------:R2:W-:Y:S04]  /*1940*/  SYNCS.ARRIVE.TRANS64.A1T0 RZ, [R0+URZ+0x1f0], RZ ;  /* 0x0001f0ff00ff79a7 */ /* 0x0005e800081000ff */
[----:B------:R-:W-:-:S04]  /*1950*/  ISETP.NE.AND P0, PT, R9, 0x2, PT ;  /* 0x000000020900780c */ /* 0x000fc80003f05270 */
[----:B------:R-:W-:Y:S02]  /*1960*/  SEL R9, R9, RZ, P0 ;  /* 0x000000ff09097207 */ /* 0x000fe40000000000 */
[----:B--2---:R-:W-:-:S04]  /*1970*/  SEL R0, RZ, 0x1, P0 ;  /* 0x00000001ff007807 */ /* 0x004fc80000000000 */
[----:B------:R-:W-:-:S07]  /*1980*/  LOP3.LUT R8, R8, R0, RZ, 0x3c, !PT ;  /* 0x0000000008087212 */ /* 0x000fce00078e3cff */
.L_x_19:
[----:B------:R-:W-:Y:S01]  /*1990*/  UMOV UR4, 0x400 ;  /* 0x0000040000047882 */ /* 0x000fe20000000000 */
[----:B------:R-:W-:Y:S01]  /*19a0*/  SHF.L.U32 R0, R12, 0x1f, RZ ;  /* 0x0000001f0c007819 */ /* 0x000fe200000006ff */
[----:B-1----:R-:W-:Y:S02]  /*19b0*/  ULEA UR4, UR15, UR4, 0x18 ;  /* 0x000000040f047291 */ /* 0x002fe4000f8ec0ff */
[----:B------:R-:W-:Y:S02]  /*19c0*/  UISETP.GE.U32.AND UP0, UPT, UR44, 0x1f, UPT ;  /* 0x0000001f2c00788c */ /* 0x000fe4000bf06070 */
[----:B------:R-:W-:Y:S02]  /*19d0*/  ULEA UR5, UR6, UR4, 0x3 ;  /* 0x0000000406057291 */ /* 0x000fe4000f8e18ff */
[----:B------:R-:W-:Y:S02]  /*19e0*/  USHF.L.U32 UR35, UR46, 0x7, URZ ;  /* 0x000000072e237899 */ /* 0x000fe400080006ff */
[----:B------:R-:W-:Y:S01]  /*19f0*/  UIMAD UR11, UR47, 0x70, URZ ;  /* 0x000000702f0b78a4 */ /* 0x000fe2000f8e02ff */
[----:B------:R-:W-:-:S04]  /*1a00*/  UMOV UR13, URZ ;  /* 0x000000ff000d7c82 */ /* 0x000fc80008000000 */
[----:B------:R1:W2:Y:S01]  /*1a10*/  SYNCS.PHASECHK.TRANS64.TRYWAIT P0, [UR5+0xb0], R0 ;  /* 0x0000b000ff0075a7 */ /* 0x0002a20008001105 */
[----:B------:R-:W-:Y:S06]  /*1a20*/  BRA.U !UP0, `(.L_x_21) ;  /* 0x0000000108a87547 */ /* 0x000fec000b800000 */
[----:B------:R-:W-:Y:S01]  /*1a30*/  UMOV UR7, URZ ;  /* 0x000000ff00077c82 */ /* 0x000fe20008000000 */
[----:B------:R-:W-:-:S05]  /*1a40*/  UMOV UR5, UR6 ;  /* 0x0000000600057c82 */ /* 0x000fca0008000000 */
.L_x_26:
[----:B--2---:R-:W-:Y:S01]  /*1a50*/  @!P3 MOV R2, 0x1e00 ;  /* 0x00001e000002b802 */ /* 0x004fe20000000f00 */
[----:B---3--:R-:W-:Y:S01]  /*1a60*/  ULEA UR33, UR5, UR4, 0x3 ;  /* 0x0000000405217291 */ /* 0x008fe2000f8e18ff */
[----:B--2-4-:R-:W-:Y:S11]  /*1a70*/  @P0 BRA `(.L_x_22) ;  /* 0x00000000000c0947 */ /* 0x014ff60003800000 */
[----:B------:R-:W-:Y:S04]  /*1a80*/  SHF.L.U32 R3, R12, 0x1f, RZ ;  /* 0x0000001f0c037819 */ /* 0x000fe800000006ff */
[----:B------:R-:W2:Y:S02]  /*1a90*/  SYNCS.PHASECHK.TRANS64.TRYWAIT P0, [UR33+0xb0], R3 ;  /* 0x0000b003ff0075a7 */ /* 0x000ea40008001121 */
[----:B--2---:R-:W-:Y:S05]  /*1aa0*/  @!P0 BRA `(.L_x_23) ;  /* 0x0000007800e08947 */ /* 0x004fea0003800000 */
.L_x_22:
[----:B------:R2:W-:Y:S01]  /*1ab0*/  @!P3 SYNCS.ARRIVE.TRANS64 RZ, [UR33], R2 ;  /* 0x00000002ffffb9a7 */ /* 0x0005e20008000021 */
[----:B------:R-:W-:Y:S04]  /*1ac0*/  BSSY.RECONVERGENT B0, `(.L_x_24) ;  /* 0x0000003000007945 */ /* 0x000fe80003800200 */
[----:B------:R-:W-:Y:S05]  /*1ad0*/  @P2 BRA `(.L_x_25) ;  /* 0x0000000000042947 */ /* 0x000fea0003800000 */
[----:B------:R-:W-:Y:S05]  /*1ae0*/  BPT.TRAP 0x1 ;  /* 0x000000040000795c */ /* 0x000fea0000300000 */
.L_x_25:
[----:B------:R-:W-:Y:S05]  /*1af0*/  BSYNC.RECONVERGENT B0 ;  /* 0x0000000000007941 */ /* 0x000fea0003800200 */
.L_x_24:
[----:B------:R-:W-:Y:S02]  /*1b00*/  UIADD3 UR6, UPT, UPT, UR5, 0x1, URZ ;  /* 0x0000000105067890 */ /* 0x000fe4000fffe0ff */
[----:B------:R-:W-:Y:S02]  /*1b10*/  UIADD3 UR18, UP1, UPT, UR28, 0x80, URZ ;  /* 0x000000801c127890 */ /* 0x000fe4000ff3e0ff */
[----:B------:R-:W-:Y:S02]  /*1b20*/  UISETP.NE.AND UP0, UPT, UR6, 0x16, UPT ;  /* 0x000000160600788c */ /* 0x000fe4000bf05270 */
[----:B------:R-:W-:Y:S02]  /*1b30*/  ULEA UR32, UR5, UR4, 0xc ;  /* 0x0000000405207291 */ /* 0x000fe4000f8e60ff */
[----:B------:R-:W-:Y:S02]  /*1b40*/  USEL UR9, URZ, 0x1, UP0 ;  /* 0x00000001ff097887 */ /* 0x000fe40008000000 */
[----:B------:R-:W-:Y:S02]  /*1b50*/  USEL UR6, UR6, URZ, UP0 ;  /* 0x000000ff06067287 */ /* 0x000fe40008000000 */
[----:B------:R-:W-:Y:S02]  /*1b60*/  USHF.L.U32 UR34, UR7, 0x4, URZ ;  /* 0x0000000407227899 */ /* 0x000fe400080006ff */
[----:B------:R-:W-:Y:S01]  /*1b70*/  ULEA UR8, UR6, UR4, 0x3 ;  /* 0x0000000406087291 */ /* 0x000fe2000f8e18ff */
[----:B------:R-:W-:Y:S01]  /*1b80*/  LOP3.LUT R12, R12, UR9, RZ, 0x3c, !PT ;  /* 0x000000090c0c7c12 */ /* 0x000fe2000f8e3cff */
[----:B------:R-:W-:Y:S02]  /*1b90*/  UIADD3.X UR19, UPT, UPT, URZ, UR29, URZ, UP1, !UPT ;  /* 0x0000001dff137290 */ /* 0x000fe40008ffe4ff */
[----:B------:R-:W-:Y:S01]  /*1ba0*/  UIADD3 UR32, UPT, UPT, UR32, 0xe400, URZ ;  /* 0x0000e40020207890 */ /* 0x000fe2000fffe0ff */
[----:B-1----:R-:W-:Y:S01]  /*1bb0*/  SHF.L.U32 R0, R12, 0x1f, RZ ;  /* 0x0000001f0c007819 */ /* 0x002fe200000006ff */
[----:B------:R-:W-:Y:S02]  /*1bc0*/  UIADD3 UR16, UP0, UPT, UR28, 0x180, URZ ;  /* 0x000001801c107890 */ /* 0x000fe4000ff1e0ff */
[----:B------:R-:W-:Y:S01]  /*1bd0*/  UIADD3 UR7, UPT, UPT, UR7, 0x1, URZ ;  /* 0x0000000107077890 */ /* 0x000fe2000fffe0ff */
[----:B------:R3:W4:Y:S01]  /*1be0*/  SYNCS.PHASECHK.TRANS64.TRYWAIT P0, [UR8+0xb0], R0 ;  /* 0x0000b000ff0075a7 */ /* 0x0007220008001108 */
[----:B------:R-:W-:Y:S01]  /*1bf0*/  UIMAD UR8, UR5, 0xe00, UR4 ;  /* 0x00000e00050878a4 */ /* 0x000fe2000f8e0204 */
[----:B------:R-:W-:Y:S01]  /*1c00*/  UMOV UR22, 0x0 ;  /* 0x0000000000167882 */ /* 0x000fe20000000000 */
[----:B------:R-:W-:Y:S02]  /*1c10*/  UMOV UR23, 0x10000000 ;  /* 0x1000000000177882 */ /* 0x000fe40000000000 */
[----:B------:R-:W-:Y:S01]  /*1c20*/  UIADD3 UR8, UPT, UPT, UR8, 0x24400, URZ ;  /* 0x0002440008087890 */ /* 0x000fe2000fffe0ff */
[----:B------:R3:W-:Y:S01]  /*1c30*/  UTMALDG.3D [UR32], [UR18], desc[UR22] ;  /* 0x00001620120075b4 */ /* 0x0007e20008011000 */
[----:B------:R-:W-:Y:S01]  /*1c40*/  UIADD3.X UR17, UPT, UPT, URZ, UR29, URZ, UP0, !UPT ;  /* 0x0000001dff117290 */ /* 0x000fe200087fe4ff */
[----:B------:R-:W-:Y:S01]  /*1c50*/  UMOV UR12, UR36 ;  /* 0x00000024000c7c82 */ /* 0x000fe20008000000 */
[----:B------:R-:W-:Y:S01]  /*1c60*/  UMOV UR9, UR33 ;  /* 0x0000002100097c82 */ /* 0x000fe20008000000 */
[----:B------:R-:W-:Y:S01]  /*1c70*/  UMOV UR10, UR34 ;  /* 0x00000022000a7c82 */ /* 0x000fe20008000000 */
[----:B------:R-:W-:Y:S01]  /*1c80*/  UISETP.NE.AND UP0, UPT, UR7, UR14, UPT ;  /* 0x0000000e0700728c */ /* 0x000fe2000bf05270 */
[----:B------:R-:W-:Y:S01]  /*1c90*/  UMOV UR13, UR14 ;  /* 0x0000000e000d7c82 */ /* 0x000fe20008000000 */
[----:B------:R-:W-:Y:S03]  /*1ca0*/  UMOV UR5, UR6 ;  /* 0x0000000600057c82 */ /* 0x000fe60008000000 */
[----:B------:R3:W-:Y:S04]  /*1cb0*/  UTMALDG.3D [UR8], [UR16], desc[UR22] ;  /* 0x00001608100075b4 */ /* 0x0007e80008011000 */
[----:B------:R-:W-:Y:S05]  /*1cc0*/  BRA.U UP0, `(.L_x_26) ;  /* 0xfffffffd00607547 */ /* 0x000fea000b83ffff */
.L_x_21:
[----:B------:R-:W-:Y:S01]  /*1cd0*/  ULEA UR5, UR6, UR4, 0x3 ;  /* 0x0000000406057291 */ /* 0x000fe2000f8e18ff */
[----:B-1-3--:R-:W-:Y:S01]  /*1ce0*/  SHF.L.U32 R0, R12, 0x1f, RZ ;  /* 0x0000001f0c007819 */ /* 0x00afe200000006ff */
[----:B------:R-:W-:Y:S01]  /*1cf0*/  @!P1 SYNCS.ARRIVE.TRANS64.A1T0 RZ, [UR4+0x188], RZ ;  /* 0x000188ffffff99a7 */ /* 0x000fe20008100004 */
[----:B------:R-:W-:-:S06]  /*1d00*/  UISETP.GT.AND UP0, UPT, UR42, UR41, UPT ;  /* 0x000000292a00728c */ /* 0x000fcc000bf04270 */
[----:B--2-4-:R1:W2:Y:S03]  /*1d10*/  SYNCS.PHASECHK.TRANS64.TRYWAIT P0, [UR5+0xb0], R0 ;  /* 0x0000b000ff0075a7 */ /* 0x0142a60008001105 */
[----:B------:R-:W-:Y:S05]  /*1d20*/  BRA.U !UP0, `(.L_x_27) ;  /* 0x0000000108ac7547 */ /* 0x000fea000b800000 */
[----:B------:R-:W-:Y:S01]  /*1d30*/  UIADD3 UR26, UPT, UPT, UR43, UR13, URZ ;  /* 0x0000000d2b1a7290 */ /* 0x000fe2000fffe0ff */
[----:B------:R-:W-:-:S11]  /*1d40*/  UMOV UR5, UR6 ;  /* 0x0000000600057c82 */ /* 0x000fd60008000000 */
.L_x_32:
[----:B--2---:R-:W-:Y:S01]  /*1d50*/  @!P3 MOV R2, 0x1e00 ;  /* 0x00001e000002b802 */ /* 0x004fe20000000f00 */
[----:B---3--:R-:W-:Y:S01]  /*1d60*/  ULEA UR17, UR5, UR4, 0x3 ;  /* 0x0000000405117291 */ /* 0x008fe2000f8e18ff */
[----:B--2-4-:R-:W-:Y:S11]  /*1d70*/  @P0 BRA `(.L_x_28) ;  /* 0x00000000000c0947 */ /* 0x014ff60003800000 */
[----:B------:R-:W-:Y:S04]  /*1d80*/  SHF.L.U32 R3, R12, 0x1f, RZ ;  /* 0x0000001f0c037819 */ /* 0x000fe800000006ff */
[----:B------:R-:W2:Y:S02]  /*1d90*/  SYNCS.PHASECHK.TRANS64.TRYWAIT P0, [UR17+0xb0], R3 ;  /* 0x0000b003ff0075a7 */ /* 0x000ea40008001111 */
[----:B--2---:R-:W-:Y:S05]  /*1da0*/  @!P0 BRA `(.L_x_29) ;  /* 0x0000007800388947 */ /* 0x004fea0003800000 */
.L_x_28:
[----:B------:R2:W-:Y:S01]  /*1db0*/  @!P3 SYNCS.ARRIVE.TRANS64 RZ, [UR17], R2 ;  /* 0x00000002ffffb9a7 */ /* 0x0005e20008000011 */
[----:B------:R-:W-:Y:S04]  /*1dc0*/  BSSY.RECONVERGENT B0, `(.L_x_30) ;  /* 0x0000003000007945 */ /* 0x000fe80003800200 */
[----:B------:R-:W-:Y:S05]  /*1dd0*/  @P2 BRA `(.L_x_31) ;  /* 0x0000000000042947 */ /* 0x000fea0003800000 */
[----:B------:R-:W-:Y:S05]  /*1de0*/  BPT.TRAP 0x1 ;  /* 0x000000040000795c */ /* 0x000fea0000300000 */
.L_x_31:
[----:B------:R-:W-:Y:S05]  /*1df0*/  BSYNC.RECONVERGENT B0 ;  /* 0x0000000000007941 */ /* 0x000fea0003800200 */
.L_x_30:
[----:B------:R-:W-:Y:S02]  /*1e00*/  UIADD3 UR6, UPT, UPT, UR5, 0x1, URZ ;  /* 0x0000000105067890 */ /* 0x000fe4000fffe0ff */
[----:B------:R-:W-:Y:S02]  /*1e10*/  ULEA UR16, UR5, UR4, 0xc ;  /* 0x0000000405107291 */ /* 0x000fe4000f8e60ff */
[----:B------:R-:W-:Y:S02]  /*1e20*/  UISETP.NE.AND UP0, UPT, UR6, 0x16, UPT ;  /* 0x000000160600788c */ /* 0x000fe4000bf05270 */
[----:B------:R-:W-:Y:S02]  /*1e30*/  UIADD3 UR24, UP1, UPT, UR28, 0x80, URZ ;  /* 0x000000801c187890 */ /* 0x000fe4000ff3e0ff */
[----:B------:R-:W-:Y:S02]  /*1e40*/  USEL UR8, URZ, 0x1, UP0 ;  /* 0x00000001ff087887 */ /* 0x000fe40008000000 */
[----:B------:R-:W-:Y:S02]  /*1e50*/  USEL UR6, UR6, URZ, UP0 ;  /* 0x000000ff06067287 */ /* 0x000fe40008000000 */
[----:B------:R-:W-:Y:S02]  /*1e60*/  USHF.L.U32 UR18, UR13, 0x4, URZ ;  /* 0x000000040d127899 */ /* 0x000fe400080006ff */
[----:B------:R-:W-:Y:S01]  /*1e70*/  ULEA UR7, UR6, UR4, 0x3 ;  /* 0x0000000406077291 */ /* 0x000fe2000f8e18ff */
[----:B------:R-:W-:Y:S01]  /*1e80*/  LOP3.LUT R12, R12, UR8, RZ, 0x3c, !PT ;  /* 0x000000080c0c7c12 */ /* 0x000fe2000f8e3cff */
[----:B------:R-:W-:Y:S02]  /*1e90*/  UIADD3 UR16, UPT, UPT, UR16, 0xe400, URZ ;  /* 0x0000e40010107890 */ /* 0x000fe4000fffe0ff */
[----:B------:R-:W-:Y:S01]  /*1ea0*/  UIADD3.X UR25, UPT, UPT, URZ, UR29, URZ, UP1, !UPT ;  /* 0x0000001dff197290 */ /* 0x000fe20008ffe4ff */
[----:B-1----:R-:W-:Y:S01]  /*1eb0*/  SHF.L.U32 R0, R12, 0x1f, RZ ;  /* 0x0000001f0c007819 */ /* 0x002fe200000006ff */
[----:B------:R-:W-:Y:S02]  /*1ec0*/  UIMAD UR8, UR5, 0xe00, UR4 ;  /* 0x00000e00050878a4 */ /* 0x000fe4000f8e0204 */
[----:B------:R-:W-:Y:S01]  /*1ed0*/  UIADD3 UR22, UP0, UPT, UR28, 0x180, URZ ;  /* 0x000001801c167890 */ /* 0x000fe2000ff1e0ff */
[----:B------:R3:W4:Y:S01]  /*1ee0*/  SYNCS.PHASECHK.TRANS64.TRYWAIT P0, [UR7+0xb0], R0 ;  /* 0x0000b000ff0075a7 */ /* 0x0007220008001107 */
[----:B------:R-:W-:Y:S01]  /*1ef0*/  UIADD3 UR8, UPT, UPT, UR8, 0x24400, URZ ;  /* 0x0002440008087890 */ /* 0x000fe2000fffe0ff */
[----:B------:R-:W-:Y:S01]  /*1f00*/  UMOV UR30, 0x0 ;  /* 0x00000000001e7882 */ /* 0x000fe20000000000 */
[----:B------:R-:W-:Y:S01]  /*1f10*/  UMOV UR31, 0x10000000 ;  /* 0x10000000001f7882 */ /* 0x000fe20000000000 */
[----:B------:R-:W-:Y:S01]  /*1f20*/  UMOV UR19, UR35 ;  /* 0x0000002300137c82 */ /* 0x000fe20008000000 */
[----:B------:R-:W-:Y:S01]  /*1f30*/  UMOV UR20, UR36 ;  /* 0x0000002400147c82 */ /* 0x000fe20008000000 */
[----:B------:R-:W-:Y:S01]  /*1f40*/  UIADD3.X UR23, UPT, UPT, URZ, UR29, URZ, UP0, !UPT ;  /* 0x0000001dff177290 */ /* 0x000fe200087fe4ff */
[----:B------:R3:W-:Y:S01]  /*1f50*/  UTMALDG.3D [UR16], [UR24], desc[UR30] ;  /* 0x00001e10180075b4 */ /* 0x0007e20008011000 */
[----:B------:R-:W-:Y:S01]  /*1f60*/  UIADD3 UR13, UPT, UPT, UR13, 0x1, URZ ;  /* 0x000000010d0d7890 */ /* 0x000fe2000fffe0ff */
[----:B------:R-:W-:Y:S01]  /*1f70*/  UMOV UR12, UR36 ;  /* 0x00000024000c7c82 */ /* 0x000fe20008000000 */
[----:B------:R-:W-:Y:S01]  /*1f80*/  UMOV UR9, UR17 ;  /* 0x0000001100097c82 */ /* 0x000fe20008000000 */
[----:B------:R-:W-:Y:S01]  /*1f90*/  UMOV UR10, UR18 ;  /* 0x00000012000a7c82 */ /* 0x000fe20008000000 */
[----:B------:R-:W-:Y:S03]  /*1fa0*/  UISETP.NE.AND UP0, UPT, UR13, UR26, UPT ;  /* 0x0000001a0d00728c */ /* 0x000fe6000bf05270 */
[----:B------:R3:W-:Y:S01]  /*1fb0*/  UTMALDG.3D [UR8], [UR22], desc[UR30] ;  /* 0x00001e08160075b4 */ /* 0x0007e20008011000 */
[----:B------:R-:W-:Y:S05]  /*1fc0*/  UMOV UR5, UR6 ;  /* 0x0000000600057c82 */ /* 0x000fea0008000000 */
[----:B------:R-:W-:Y:S05]  /*1fd0*/  BRA.U UP0, `(.L_x_32) ;  /* 0xfffffffd005c7547 */ /* 0x000fea000b83ffff */
.L_x_27:
[C---:B------:R-:W-:Y:S01]  /*1fe0*/  LEA R3, R11.reuse, UR4, 0x3 ;  /* 0x000000040b037c11 */ /* 0x040fe2000f8e18ff */
[----:B------:R-:W-:Y:S01]  /*1ff0*/  NOP ;  /* 0x0000000000007918 */ /* 0x000fe20000000000 */
[----:B-1-3--:R-:W-:Y:S02]  /*2000*/  SHF.L.U32 R0, R10, 0x1f, RZ ;  /* 0x0000001f0a007819 */ /* 0x00afe400000006ff */
[----:B------:R-:W-:Y:S02]  /*2010*/  LEA R4, R11, UR4, 0x4 ;  /* 0x000000040b047c11 */ /* 0x000fe4000f8e20ff */
[----:B--2-4-:R-:W1:Y:S02]  /*2020*/  SYNCS.PHASECHK.TRANS64.TRYWAIT P0, [R3+URZ+0x190], R0 ;  /* 0x00019000030075a7 */ /* 0x014e6400080011ff */
[----:B-1----:R-:W-:Y:S05]  /*2030*/  @!P0 BRA `(.L_x_33) ;  /* 0x0000007400ac8947 */ /* 0x002fea0003800000 */
.L_x_130:
[----:B------:R-:W2:Y:S01]  /*2040*/  LDS.128 R4, [R4+0x220] ;  /* 0x0002200004047984 */ /* 0x000ea20000000c00 */
[----:B------:R-:W-:Y:S01]  /*2050*/  UISETP.GE.AND UP0, UPT, UR21, 0x1, UPT ;  /* 0x000000011500788c */ /* 0x000fe2000bf06270 */
[----:B------:R-:W-:Y:S01]  /*2060*/  @!PT LDS RZ, [RZ] ;  /* 0x00000000fffff984 */ /* 0x000fe20000000800 */
[----:B------:R-:W-:Y:S01]  /*2070*/  @!PT LDS RZ, [RZ] ;  /* 0x00000000fffff984 */ /* 0x000fe20000000800 */
[----:B------:R-:W-:Y:S01]  /*2080*/  @!PT LDS RZ, [RZ] ;  /* 0x00000000fffff984 */ /* 0x000fe20000000800 */
[----:B------:R-:W-:Y:S01]  /*2090*/  @!PT LDS RZ, [RZ] ;  /* 0x00000000fffff984 */ /* 0x000fe20000000800 */
[----:B------:R3:W-:Y:S06]  /*20a0*/  MEMBAR.ALL.CTA ;  /* 0x0000000000007992 */ /* 0x0007ec0000008000 */
[----:B---3--:R-:W3:Y:S01]  /*20b0*/  FENCE.VIEW.ASYNC.S ;  /* 0x00000000000073c6 */ /* 0x008ee20000000000 */
[----:B--2---:R-:W-:-:S13]  /*20c0*/  LOP3.LUT P0, RZ, R6, 0x1, RZ, 0xc0, !PT ;  /* 0x0000000106ff7812 */ /* 0x004fda000780c0ff */
[----:B---3--:R-:W-:Y:S01]  /*20d0*/  VOTEU.ANY UP1, P0 ;  /* 0x0000000000ff7886 */ /* 0x008fe20000020100 */
[----:B------:R-:W-:-:S13]  /*20e0*/  PLOP3.LUT P0, PT, PT, PT, UP1, 0x80, 0x8 ;  /* 0x000000000008781c */ /* 0x000fda0003f0f018 */
[----:B-1----:R-:W-:Y:S02]  /*20f0*/  @P0 LOP3.LUT R0, R5, 0xffff, RZ, 0xc0, !PT ;  /* 0x0000ffff05000812 */ /* 0x002fe400078ec0ff */
[----:B------:R-:W-:Y:S02]  /*2100*/  @P0 MOV R2, R4 ;  /* 0x0000000400020202 */ /* 0x000fe40000000f00 */
[----:B------:R-:W-:Y:S01]  /*2110*/  @P0 R2UR UR7, R0 ;  /* 0x00000000000702ca */ /* 0x000fe200000e0000 */
[----:B------:R-:W-:Y:S01]  /*2120*/  VIADD R0, R3, 0x1a0 ;  /* 0x000001a003007836 */ /* 0x000fe20000000000 */
[----:B------:R-:W-:Y:S02]  /*2130*/  @P0 SHF.R.U32.HI R4, RZ, 0x10, R5 ;  /* 0x00000010ff040819 */ /* 0x000fe40000011605 */
[----:B------:R-:W-:Y:S02]  /*2140*/  @P0 R2UR UR8, R2 ;  /* 0x00000000020802ca */ /* 0x000fe400000e0000 */
[----:B------:R-:W-:-:S02]  /*2150*/  PRMT R0, RZ, 0x654, R0 ;  /* 0x00000654ff007816 */ /* 0x000fc40000000000 */
[----:B------:R-:W-:Y:S02]  /*2160*/  @P0 R2UR UR5, R4 ;  /* 0x00000000040502ca */ /* 0x000fe400000e0000 */
[----:B------:R1:W-:Y:S03]  /*2170*/  SYNCS.ARRIVE.TRANS64.RED.A1T0 RZ, [R0+URZ], RZ ;  /* 0x000000ff00ff79a7 */ /* 0x0003e600081004ff */
[----:B------:R-:W-:-:S04]  /*2180*/  @UP1 UMOV UR37, UR7 ;  /* 0x0000000700251c82 */ /* 0x000fc80008000000 */
[----:B------:R-:W-:-:S04]  /*2190*/  @UP1 UMOV UR38, UR8 ;  /* 0x0000000800261c82 */ /* 0x000fc80008000000 */
[----:B------:R-:W-:Y:S01]  /*21a0*/  @UP1 UMOV UR36, UR5 ;  /* 0x0000000500241c82 */ /* 0x000fe20008000000 */
[----:B------:R-:W-:Y:S05]  /*21b0*/  BRA.U !UP0, `(.L_x_34) ;  /* 0x0000000108d47547 */ /* 0x000fea000b800000 */
[----:B------:R-:W2:Y:S01]  /*21c0*/  LDCU.128 UR24, c[0x0][0xb10] ;  /* 0x00016200ff1877ac */ /* 0x000ea20008000c00 */
[----:B------:R-:W3:Y:S01]  /*21d0*/  LDCU UR22, c[0x0][0xb20] ;  /* 0x00016400ff1677ac */ /* 0x000ee20008000800 */
[----:B------:R-:W4:Y:S01]  /*21e0*/  LDCU UR20, c[0x0][0xb0c] ;  /* 0x00016180ff1477ac */ /* 0x000f220008000800 */
[----:B------:R-:W1:Y:S01]  /*21f0*/  LDCU.64 UR10, c[0x0][0xb28] ;  /* 0x00016500ff0a77ac */ /* 0x000e620008000a00 */
[----:B------:R-:W-:Y:S02]  /*2200*/  UISETP.NE.AND UP3, UPT, UR21, 0x1, UPT ;  /* 0x000000011500788c */ /* 0x000fe4000bf65270 */
[----:B--2---:R-:W-:Y:S02]  /*2210*/  UIMAD.WIDE.U32 UR8, UR39, UR27, URZ ;  /* 0x0000001b270872a5 */ /* 0x004fe4000f8e00ff */
[----:B------:R-:W-:Y:S02]  /*2220*/  UIMAD.WIDE.U32 UR12, UR40, UR24, URZ ;  /* 0x00000018280c72a5 */ /* 0x000fe4000f8e00ff */
[----:B------:R-:W-:-:S02]  /*2230*/  UISETP.NE.AND UP0, UPT, UR26, 0x1, UPT ;  /* 0x000000011a00788c */ /* 0x000fc4000bf05270 */
[----:B------:R-:W-:Y:S01]  /*2240*/  UIMAD.WIDE.U32 UR18, UR37, UR27, URZ ;  /* 0x0000001b251272a5 */ /* 0x000fe2000f8e00ff */
[----:B------:R-:W-:Y:S02]  /*2250*/  UMOV UR8, UR9 ;  /* 0x0000000900087c82 */ /* 0x000fe40008000000 */
[----:B------:R-:W-:Y:S01]  /*2260*/  UMOV UR5, UR13 ;  /* 0x0000000d00057c82 */ /* 0x000fe20008000000 */
[----:B---3--:R-:W-:Y:S02]  /*2270*/  USHF.R.U32.HI UR8, URZ, UR22, UR8 ;  /* 0x00000016ff087299 */ /* 0x008fe40008011608 */
[----:B----4-:R-:W-:Y:S02]  /*2280*/  UISETP.NE.AND UP2, UPT, UR20, 0x1, UPT ;  /* 0x000000011400788c */ /* 0x010fe4000bf45270 */
[----:B------:R-:W-:Y:S02]  /*2290*/  USHF.R.U32.HI UR5, URZ, UR25, UR5 ;  /* 0x00000019ff057299 */ /* 0x000fe40008011605 */
[----:B------:R-:W-:-:S02]  /*22a0*/  USEL UR7, UR39, UR8, !UP0 ;  /* 0x0000000827077287 */ /* 0x000fc4000c000000 */
[----:B------:R-:W-:Y:S02]  /*22b0*/  USEL UR8, UR40, UR5, !UP2 ;  /* 0x0000000528087287 */ /* 0x000fe4000d000000 */
[----:B-1----:R-:W-:Y:S01]  /*22c0*/  UIMAD.WIDE.U32 UR12, UR7, UR10, URZ ;  /* 0x0000000a070c72a5 */ /* 0x002fe2000f8e00ff */
[----:B------:R-:W-:Y:S01]  /*22d0*/  UMOV UR5, UR19 ;  /* 0x0000001300057c82 */ /* 0x000fe20008000000 */
[----:B------:R-:W-:Y:S02]  /*22e0*/  UIMAD.WIDE.U32 UR16, UR38, UR24, URZ ;  /* 0x00000018261072a5 */ /* 0x000fe4000f8e00ff */
[----:B------:R-:W-:-:S03]  /*22f0*/  UIMAD.WIDE.U32 UR18, UR8, UR10, URZ ;  /* 0x0000000a081272a5 */ /* 0x000fc6000f8e00ff */
[----:B------:R-:W-:Y:S01]  /*2300*/  UMOV UR12, UR13 ;  /* 0x0000000d000c7c82 */ /* 0x000fe20008000000 */
[----:B------:R-:W-:Y:S02]  /*2310*/  USHF.R.U32.HI UR5, URZ, UR22, UR5 ;  /* 0x00000016ff057299 */ /* 0x000fe40008011605 */
[----:B------:R-:W-:Y:S01]  /*2320*/  @UP3 USHF.R.U32.HI UR7, URZ, UR11, UR12 ;  /* 0x0000000bff073299 */ /* 0x000fe2000801160c */
[----:B------:R-:W-:Y:S01]  /*2330*/  UMOV UR16, UR17 ;  /* 0x0000001100107c82 */ /* 0x000fe20008000000 */
[----:B------:R-:W-:Y:S01]  /*2340*/  UMOV UR18, UR19 ;  /* 0x0000001300127c82 */ /* 0x000fe20008000000 */
[----:B------:R-:W-:Y:S02]  /*2350*/  USHF.R.U32.HI UR25, URZ, UR25, UR16 ;  /* 0x00000019ff197299 */ /* 0x000fe40008011610 */
[----:B------:R-:W-:Y:S02]  /*2360*/  USEL UR5, UR37, UR5, !UP0 ;  /* 0x0000000525057287 */ /* 0x000fe4000c000000 */
[----:B------:R-:W-:-:S02]  /*2370*/  @UP3 USHF.R.U32.HI UR8, URZ, UR11, UR18 ;  /* 0x0000000bff083299 */ /* 0x000fc40008011612 */
[----:B------:R-:W-:Y:S02]  /*2380*/  UIMAD UR9, UR21, UR7, URZ ;  /* 0x00000007150972a4 */ /* 0x000fe4000f8e02ff */
[----:B------:R-:W-:Y:S02]  /*2390*/  USEL UR7, UR38, UR25, !UP2 ;  /* 0x0000001926077287 */ /* 0x000fe4000d000000 */
[----:B------:R-:W-:Y:S02]  /*23a0*/  UIMAD UR12, UR21, UR8, URZ ;  /* 0x00000008150c72a4 */ /* 0x000fe4000f8e02ff */
[----:B------:R-:W-:Y:S02]  /*23b0*/  UISETP.GE.AND UP0, UPT, UR5, UR9, UPT ;  /* 0x000000090500728c */ /* 0x000fe4000bf06270 */
[----:B------:R-:W-:Y:S02]  /*23c0*/  UIMAD.WIDE.U32 UR16, UR5, UR10, URZ ;  /* 0x0000000a051072a5 */ /* 0x000fe4000f8e00ff */
[----:B------:R-:W-:-:S02]  /*23d0*/  UISETP.GE.OR UP0, UPT, UR7, UR12, UP0 ;  /* 0x0000000c0700728c */ /* 0x000fc40008706670 */
        /* <DEDUP_REMOVED lines=19> */
.L_x_34:
[----:B------:R-:W2:Y:S02]  /*2510*/  LDCU UR5, c[0x0][0xb30] ;  /* 0x00016600ff0577ac */ /* 0x000ea40008000800 */
[----:B--2---:R-:W-:-:S09]  /*2520*/  UISETP.NE.AND UP0, UPT, UR5, 0x1, UPT ;  /* 0x000000010500788c */ /* 0x004fd2000bf05270 */
[----:B------:R-:W-:Y:S05]  /*2530*/  BRA.U UP0, `(.L_x_35) ;  /* 0x0000000100447547 */ /* 0x000fea000b800000 */
[----:B------:R-:W2:Y:S01]  /*2540*/  LDCU.128 UR16, c[0x0][0xb10] ;  /* 0x00016200ff1077ac */ /* 0x000ea20008000c00 */
[----:B------:R-:W3:Y:S01]  /*2550*/  LDCU UR12, c[0x0][0xb0c] ;  /* 0x00016180ff0c77ac */ /* 0x000ee20008000800 */
[----:B------:R-:W4:Y:S01]  /*2560*/  LDCU UR13, c[0x0][0xb20] ;  /* 0x00016400ff0d77ac */ /* 0x000f220008000800 */
[----:B--2---:R-:W-:Y:S02]  /*2570*/  UIMAD.WIDE.U32 UR10, UR38, UR16, URZ ;  /* 0x00000010260a72a5 */ /* 0x004fe4000f8e00ff */
[----:B------:R-:W-:Y:S02]  /*2580*/  UIMAD.WIDE.U32 UR8, UR37, UR19, URZ ;  /* 0x00000013250872a5 */ /* 0x000fe4000f8e00ff */
[----:B---3--:R-:W-:Y:S02]  /*2590*/  UISETP.NE.AND UP2, UPT, UR12, 0x1, UPT ;  /* 0x000000010c00788c */ /* 0x008fe4000bf45270 */
[----:B------:R-:W-:Y:S01]  /*25a0*/  UISETP.NE.AND UP0, UPT, UR18, 0x1, UPT ;  /* 0x000000011200788c */ /* 0x000fe2000bf05270 */
[----:B------:R-:W-:-:S02]  /*25b0*/  UMOV UR7, UR11 ;  /* 0x0000000b00077c82 */ /* 0x000fc40008000000 */
[----:B------:R-:W-:Y:S01]  /*25c0*/  UMOV UR5, UR9 ;  /* 0x0000000900057c82 */ /* 0x000fe20008000000 */
[----:B------:R-:W-:Y:S02]  /*25d0*/  USHF.R.U32.HI UR7, URZ, UR17, UR7 ;  /* 0x00000011ff077299 */ /* 0x000fe40008011607 */
[----:B----4-:R-:W-:Y:S02]  /*25e0*/  USHF.R.U32.HI UR5, URZ, UR13, UR5 ;  /* 0x0000000dff057299 */ /* 0x010fe40008011605 */
[----:B------:R-:W-:Y:S02]  /*25f0*/  USEL UR7, UR38, UR7, !UP2 ;  /* 0x0000000726077287 */ /* 0x000fe4000d000000 */
[----:B------:R-:W-:-:S04]  /*2600*/  USEL UR5, UR37, UR5, !UP0 ;  /* 0x0000000525057287 */ /* 0x000fc8000c000000 */
[----:B------:R-:W-:Y:S02]  /*2610*/  UIADD3 UR8, UPT, UPT, UR7, -UR5, URZ ;  /* 0x8000000507087290 */ /* 0x000fe4000fffe0ff */
[----:B------:R-:W-:Y:S02]  /*2620*/  UIADD3 UR5, UPT, UPT, -UR7, UR5, URZ ;  /* 0x0000000507057290 */ /* 0x000fe4000fffe1ff */
[----:B------:R-:W-:Y:S02]  /*2630*/  UIMAD UR37, UR8, UR18, UR37 ;  /* 0x00000012082572a4 */ /* 0x000fe4000f8e0225 */
[----:B------:R-:W-:-:S12]  /*2640*/  UIMAD UR38, UR5, UR12, UR38 ;  /* 0x0000000c052672a4 */ /* 0x000fd8000f8e0226 */
.L_x_35:
[----:B------:R-:W-:Y:S01]  /*2650*/  VIADD R11, R11, 0x1 ;  /* 0x000000010b0b7836 */ /* 0x000fe20000000000 */
[----:B------:R-:W-:Y:S01]  /*2660*/  PLOP3.LUT P1, PT, PT, PT, PT, 0x80, 0x8 ;  /* 0x000000000008781c */ /* 0x000fe20003f2f070 */
[----:B------:R-:W-:Y:S02]  /*2670*/  UIADD3 UR46, UPT, UPT, UR38, UR61, URZ ;  /* 0x0000003d262e7290 */ /* 0x000fe4000fffe0ff */
[----:B------:R-:W-:Y:S01]  /*2680*/  UIADD3 UR47, UPT, UPT, UR37, UR60, URZ ;  /* 0x0000003c252f7290 */ /* 0x000fe2000fffe0ff */
[----:B------:R-:W-:-:S04]  /*2690*/  ISETP.NE.AND P0, PT, R11, 0x2, PT ;  /* 0x000000020b00780c */ /* 0x000fc80003f05270 */
[----:B-1----:R-:W-:Y:S02]  /*26a0*/  SEL R0, RZ, 0x1, P0 ;  /* 0x00000001ff007807 */ /* 0x002fe40000000000 */
[----:B------:R-:W-:Y:S02]  /*26b0*/  SEL R11, R11, RZ, P0 ;  /* 0x000000ff0b0b7207 */ /* 0x000fe40000000000 */
[----:B------:R-:W-:Y:S01]  /*26c0*/  LOP3.LUT R10, R10, R0, RZ, 0x3c, !PT ;  /* 0x000000000a0a7212 */ /* 0x000fe200078e3cff */
[----:B------:R-:W-:Y:S06]  /*26d0*/  BRA.U UP1, `(.L_x_36) ;  /* 0xfffffff1016c7547 */ /* 0x000fec000b83ffff */
[----:B------:R-:W-:Y:S01]  /*26e0*/  UIADD3 UR7, UPT, UPT, UR4, 0xb0, URZ ;  /* 0x000000b004077890 */ /* 0x000fe2000fffe0ff */
[----:B------:R-:W-:-:S03]  /*26f0*/  SHF.L.U32 R2, R12, 0x1f, RZ ;  /* 0x0000001f0c027819 */ /* 0x000fc600000006ff */
[----:B------:R-:W-:-:S09]  /*2700*/  ULEA UR4, UR6, UR7, 0x3 ;  /* 0x0000000706047291 */ /* 0x000fd2000f8e18ff */
[----:B------:R-:W1:Y:S02]  /*2710*/  SYNCS.PHASECHK.TRANS64.TRYWAIT P0, [UR4], R2 ;  /* 0x00000002ff0075a7 */ /* 0x000e640008001104 */
[----:B-1----:R-:W-:Y:S05]  /*2720*/  @!P0 BRA `(.L_x_37) ;  /* 0x0000007000048947 */ /* 0x002fea0003800000 */
.L_x_132:
[----:B------:R-:W-:-:S04]  /*2730*/  UIADD3 UR4, UPT, UPT, UR6, 0x1, URZ ;  /* 0x0000000106047890 */ /* 0x000fc8000fffe0ff */
[----:B------:R-:W-:-:S04]  /*2740*/  UISETP.NE.AND UP0, UPT, UR4, 0x16, UPT ;  /* 0x000000160400788c */ /* 0x000fc8000bf05270 */
[----:B------:R-:W-:Y:S02]  /*2750*/  USEL UR6, URZ, 0x1, UP0 ;  /* 0x00000001ff067887 */ /* 0x000fe40008000000 */
[----:B------:R-:W-:-:S04]  /*2760*/  USEL UR4, UR4, URZ, UP0 ;  /* 0x000000ff04047287 */ /* 0x000fc80008000000 */
[----:B------:R-:W-:Y:S01]  /*2770*/  ULEA UR5, UR4, UR7, 0x3 ;  /* 0x0000000704057291 */ /* 0x000fe2000f8e18ff */
[----:B-1----:R-:W-:-:S04]  /*2780*/  LOP3.LUT R2, R12, UR6, RZ, 0x3c, !PT ;  /* 0x000000060c027c12 */ /* 0x002fc8000f8e3cff */
[----:B------:R-:W-:-:S04]  /*2790*/  SHF.L.U32 R3, R2, 0x1f, RZ ;  /* 0x0000001f02037819 */ /* 0x000fc800000006ff */
[----:B------:R-:W1:Y:S02]  /*27a0*/  SYNCS.PHASECHK.TRANS64.TRYWAIT P0, [UR5], R3 ;  /* 0x00000003ff0075a7 */ /* 0x000e640008001105 */
[----:B-1----:R-:W-:Y:S05]  /*27b0*/  @!P0 BRA `(.L_x_38) ;  /* 0x0000006c00f88947 */ /* 0x002fea0003800000 */
.L_x_134:
[----:B------:R-:W-:-:S04]  /*27c0*/  UIADD3 UR4, UPT, UPT, UR4, 0x1, URZ ;  /* 0x0000000104047890 */ /* 0x000fc8000fffe0ff */
[----:B------:R-:W-:-:S04]  /*27d0*/  UISETP.NE.AND UP0, UPT, UR4, 0x16, UPT ;  /* 0x000000160400788c */ /* 0x000fc8000bf05270 */
[----:B------:R-:W-:Y:S02]  /*27e0*/  USEL UR6, URZ, 0x1, UP0 ;  /* 0x00000001ff067887 */ /* 0x000fe40008000000 */
[----:B------:R-:W-:-:S04]  /*27f0*/  USEL UR4, UR4, URZ, UP0 ;  /* 0x000000ff04047287 */ /* 0x000fc80008000000 */
[----:B------:R-:W-:Y:S01]  /*2800*/  ULEA UR5, UR4, UR7, 0x3 ;  /* 0x0000000704057291 */ /* 0x000fe2000f8e18ff */
[----:B------:R-:W-:-:S04]  /*2810*/  LOP3.LUT R2, R2, UR6, RZ, 0x3c, !PT ;  /* 0x0000000602027c12 */ /* 0x000fc8000f8e3cff */
[----:B-1----:R-:W-:-:S04]  /*2820*/  SHF.L.U32 R3, R2, 0x1f, RZ ;  /* 0x0000001f02037819 */ /* 0x002fc800000006ff */
[----:B------:R-:W1:Y:S02]  /*2830*/  SYNCS.PHASECHK.TRANS64.TRYWAIT P0, [UR5], R3 ;  /* 0x00000003ff0075a7 */ /* 0x000e640008001105 */
[----:B-1----:R-:W-:Y:S05]  /*2840*/  @!P0 BRA `(.L_x_39) ;  /* 0x0000006c00ec8947 */ /* 0x002fea0003800000 */
.L_x_136:
        /* <DEDUP_REMOVED lines=9> */
.L_x_138:
        /* <DEDUP_REMOVED lines=9> */
.L_x_140:
        /* <DEDUP_REMOVED lines=9> */
.L_x_142:
        /* <DEDUP_REMOVED lines=9> */
.L_x_144:
        /* <DEDUP_REMOVED lines=9> */
.L_x_146:
        /* <DEDUP_REMOVED lines=9> */
.L_x_148:
        /* <DEDUP_REMOVED lines=9> */
.L_x_150:
        /* <DEDUP_REMOVED lines=9> */
.L_x_152:
        /* <DEDUP_REMOVED lines=9> */
.L_x_154:
        /* <DEDUP_REMOVED lines=9> */
.L_x_156:
        /* <DEDUP_REMOVED lines=9> */
.L_x_158:
        /* <DEDUP_REMOVED lines=9> */
.L_x_160:
        /* <DEDUP_REMOVED lines=9> */
.L_x_162:
        /* <DEDUP_REMOVED lines=9> */
.L_x_164:
        /* <DEDUP_REMOVED lines=9> */
.L_x_166:
        /* <DEDUP_REMOVED lines=9> */
.L_x_168:
        /* <DEDUP_REMOVED lines=9> */
.L_x_170:
        /* <DEDUP_REMOVED lines=9> */
.L_x_172:
[----:B------:R-:W-:-:S04]  /*3270*/  UIADD3 UR4, UPT, UPT, UR4, 0x1, URZ ;  /* 0x0000000104047890 */ /* 0x000fc8000fffe0ff */
[----:B------:R-:W-:-:S04]  /*3280*/  UISETP.NE.AND UP0, UPT, UR4, 0x16, UPT ;  /* 0x000000160400788c */ /* 0x000fc8000bf05270 */
[----:B------:R-:W-:Y:S02]  /*3290*/  USEL UR5, URZ, 0x1, UP0 ;  /* 0x00000001ff057887 */ /* 0x000fe40008000000 */
[----:B------:R-:W-:-:S04]  /*32a0*/  USEL UR4, UR4, URZ, UP0 ;  /* 0x000000ff04047287 */ /* 0x000fc80008000000 */
[----:B------:R-:W-:Y:S01]  /*32b0*/  ULEA UR4, UR4, UR7, 0x3 ;  /* 0x0000000704047291 */ /* 0x000fe2000f8e18ff */
[----:B------:R-:W-:-:S04]  /*32c0*/  LOP3.LUT R2, R2, UR5, RZ, 0x3c, !PT ;  /* 0x0000000502027c12 */ /* 0x000fc8000f8e3cff */
[----:B------:R-:W-:Y:S01]  /*32d0*/  SHF.L.U32 R2, R2, 0x1f, RZ ;  /* 0x0000001f02027819 */ /* 0x000fe200000006ff */
[----:B-1----:R-:W-:-:S07]  /*32e0*/  IMAD.U32 R0, RZ, RZ, UR4 ;  /* 0x00000004ff007e24 */ /* 0x002fce000f8e00ff */
.L_x_58:
[----:B-1----:R1:W2:Y:S02]  /*32f0*/  SYNCS.PHASECHK.TRANS64.TRYWAIT P0, [R0+URZ], R2 ;  /* 0x00000002000075a7 */ /* 0x0022a400080011ff */
[----:B--2---:R-:W-:Y:S05]  /*3300*/  @!P0 NANOSLEEP.SYNCS 0x989680 ;  /* 0x009896800000895d */ /* 0x004fea0003900000 */
[----:B------:R-:W2:Y:S02]  /*3310*/  @!P0 SYNCS.PHASECHK.TRANS64 P0, [R0+URZ], R2 ;  /* 0x00000002000085a7 */ /* 0x000ea400080010ff */
[----:B--2---:R-:W-:Y:S05]  /*3320*/  @P0 EXIT ;  /* 0x000000000000094d */ /* 0x004fea0003800000 */
[----:B------:R-:W-:Y:S05]  /*3330*/  BRA `(.L_x_58) ;  /* 0xfffffffc00ec7947 */ /* 0x000fea000383ffff */
.L_x_18:
[----:B------:R-:W-:-:S04]  /*3340*/  UISETP.NE.AND UP0, UPT, UR15, URZ, UPT ;  /* 0x000000ff0f00728c */ /* 0x000fc8000bf05270 */
[----:B------:R-:W-:-:S09]  /*3350*/  UISETP.NE.OR UP0, UPT, UR18, 0x1, UP0 ;  /* 0x000000011200788c */ /* 0x000fd20008705670 */
[----:B------:R-:W-:Y:S05]  /*3360*/  BRA.U UP0, `(.L_x_59) ;  /* 0x0000000500487547 */ /* 0x000fea000b800000 */
[----:B------:R-:W-:Y:S01]  /*3370*/  ISETP.NE.AND P2, PT, R0, RZ, PT ;  /* 0x000000ff0000720c */ /* 0x000fe20003f45270 */
[----:B------:R-:W-:Y:S01]  /*3380*/  IMAD.MOV.U32 R12, RZ, RZ, 0x1 ;  /* 0x00000001ff0c7424 */ /* 0x000fe200078e00ff */
[----:B------:R-:W-:Y:S02]  /*3390*/  CS2R R10, SRZ ;  /* 0x00000000000a7805 */ /* 0x000fe4000001ff00 */
[----:B------:R-:W-:Y:S01]  /*33a0*/  CS2R R8, SRZ ;  /* 0x0000000000087805 */ /* 0x000fe2000001ff00 */
[----:B------:R-:W-:Y:S01]  /*33b0*/  UMOV UR4, 0x400 ;  /* 0x0000040000047882 */ /* 0x000fe20000000000 */
[----:B------:R-:W-:Y:S01]  /*33c0*/  UMOV UR5, URZ ;  /* 0x000000ff00057c82 */ /* 0x000fe20008000000 */
[----:B------:R-:W-:-:S12]  /*33d0*/  ULEA UR15, UR15, UR4, 0x18 ;  /* 0x000000040f0f7291 */ /* 0x000fd8000f8ec0ff */
.L_x_63:
[----:B------:R-:W-:Y:S02]  /*33e0*/  LEA R2, R8, UR15, 0x3 ;  /* 0x0000000f08027c11 */ /* 0x000fe4000f8e18ff */
[----:B------:R-:W-:-:S03]  /*33f0*/  SHF.L.U32 R4, R9, 0x1f, RZ ;  /* 0x0000001f09047819 */ /* 0x000fc600000006ff */
[----:B------:R-:W-:Y:S01]  /*3400*/  VIADD R5, R2, 0x200 ;  /* 0x0000020002057836 */ /* 0x000fe20000000000 */
[----:B------:R-:W2:Y:S02]  /*3410*/  SYNCS.PHASECHK.TRANS64.TRYWAIT P0, [R2+URZ+0x1f0], R4 ;  /* 0x0001f004020075a7 */ /* 0x000ea400080011ff */
[----:B--2---:R-:W-:Y:S05]  /*3420*/  @!P0 BRA `(.L_x_60) ;  /* 0x0000006800bc8947 */ /* 0x004fea0003800000 */
.L_x_173:
[----:B------:R-:W-:Y:S01]  /*3430*/  ULEA UR4, UR5, UR15, 0x3 ;  /* 0x0000000f05047291 */ /* 0x000fe2000f8e18ff */
[----:B--2---:R-:W-:Y:S01]  /*3440*/  PRMT R2, RZ, 0x654, R5 ;  /* 0x00000654ff027816 */ /* 0x004fe20000000005 */
[----:B------:R-:W-:Y:S01]  /*3450*/  @!P2 IMAD.MOV.U32 R4, RZ, RZ, 0x10 ;  /* 0x00000010ff04a424 */ /* 0x000fe200078e00ff */
[----:B------:R-:W-:Y:S01]  /*3460*/  SHF.L.U32 R5, R12, 0x1f, RZ ;  /* 0x0000001f0c057819 */ /* 0x000fe200000006ff */
[----:B------:R-:W-:Y:S01]  /*3470*/  UIADD3 UR6, UPT, UPT, UR4, 0x190, URZ ;  /* 0x0000019004067890 */ /* 0x000fe2000fffe0ff */
[----:B------:R2:W-:Y:S05]  /*3480*/  SYNCS.ARRIVE.TRANS64.RED.A1T0 RZ, [R2+URZ], RZ ;  /* 0x000000ff02ff79a7 */ /* 0x0005ea00081004ff */
[----:B------:R-:W-:Y:S01]  /*3490*/  IMAD.U32 R6, RZ, RZ, UR6 ;  /* 0x00000006ff067e24 */ /* 0x000fe2000f8e00ff */
[----:B------:R-:W3:Y:S04]  /*34a0*/  SYNCS.PHASECHK.TRANS64.TRYWAIT P0, [UR4+0x1a0], R5 ;  /* 0x0001a005ff0075a7 */ /* 0x000ee80008001104 */
[----:B------:R-:W-:Y:S01]  /*34b0*/  PRMT R6, R0, 0x654, R6 ;  /* 0x0000065400067816 */ /* 0x000fe20000000006 */
[----:B--23--:R-:W-:Y:S06]  /*34c0*/  @!P0 BRA `(.L_x_61) ;  /* 0x0000006800a88947 */ /* 0x00cfec0003800000 */
.L_x_175:
[----:B------:R-:W-:Y:S01]  /*34d0*/  ULEA UR6, UR5, UR15, 0x4 ;  /* 0x0000000f05067291 */ /* 0x000fe2000f8e20ff */
[----:B------:R-:W-:Y:S01]  /*34e0*/  SEL R3, R6, R3, !P2 ;  /* 0x0000000306037207 */ /* 0x000fe20005000000 */
[----:B------:R-:W-:Y:S01]  /*34f0*/  UIADD3 UR7, UPT, UPT, UR4, 0x190, URZ ;  /* 0x0000019004077890 */ /* 0x000fe2000fffe0ff */
[----:B--2---:R-:W-:Y:S01]  /*3500*/  LEA R2, R11, UR15, 0x3 ;  /* 0x0000000f0b027c11 */ /* 0x004fe2000f8e18ff */
[----:B------:R-:W-:Y:S01]  /*3510*/  UIADD3 UR6, UPT, UPT, UR6, 0x220, URZ ;  /* 0x0000022006067890 */ /* 0x000fe2000fffe0ff */
[----:B------:R2:W-:Y:S01]  /*3520*/  @!P2 SYNCS.ARRIVE.TRANS64.RED RZ, [R3+URZ], R4 ;  /* 0x0000000403ffa9a7 */ /* 0x0005e200080004ff */
[----:B------:R-:W-:Y:S01]  /*3530*/  UIADD3 UR4, UPT, UPT, UR5, 0x1, URZ ;  /* 0x0000000105047890 */ /* 0x000fe2000fffe0ff */
[----:B------:R-:W-:-:S03]  /*3540*/  VIADD R8, R8, 0x1 ;  /* 0x0000000108087836 */ /* 0x000fc60000000000 */
[----:B------:R-:W-:Y:S02]  /*3550*/  UISETP.NE.AND UP0, UPT, UR4, 0x2, UPT ;  /* 0x000000020400788c */ /* 0x000fe4000bf05270 */
[----:B------:R-:W-:Y:S01]  /*3560*/  ISETP.NE.AND P0, PT, R8, 0x2, PT ;  /* 0x000000020800780c */ /* 0x000fe20003f05270 */
[----:B------:R-:W-:Y:S06]  /*3570*/  UGETNEXTWORKID.BROADCAST [UR6], [UR7] ;  /* 0x00000000060073ca */ /* 0x000fec0008000100 */
[----:B------:R-:W-:Y:S02]  /*3580*/  USEL UR6, URZ, 0x1, UP0 ;  /* 0x00000001ff067887 */ /* 0x000fe40008000000 */
[----:B------:R-:W-:-:S04]  /*3590*/  USEL UR5, UR4, URZ, UP0 ;  /* 0x000000ff04057287 */ /* 0x000fc80008000000 */
[----:B------:R-:W-:Y:S02]  /*35a0*/  LOP3.LUT R12, R12, UR6, RZ, 0x3c, !PT ;  /* 0x000000060c0c7c12 */ /* 0x000fe4000f8e3cff */
[----:B--2---:R-:W-:-:S04]  /*35b0*/  SHF.L.U32 R4, R10, 0x1f, RZ ;  /* 0x0000001f0a047819 */ /* 0x004fc800000006ff */
[----:B------:R-:W2:Y:S02]  /*35c0*/  SYNCS.PHASECHK.TRANS64.TRYWAIT P1, [R2+URZ+0x190], R4 ;  /* 0x00019004020075a7 */ /* 0x000ea400080211ff */
[----:B--2---:R-:W-:Y:S05]  /*35d0*/  @!P1 BRA `(.L_x_62) ;  /* 0x00000068007c9947 */ /* 0x004fea0003800000 */
.L_x_176:
[C---:B--2---:R-:W-:Y:S01]  /*35e0*/  LEA R4, R11.reuse, UR15, 0x4 ;  /* 0x0000000f0b047c11 */ /* 0x044fe2000f8e20ff */
[----:B------:R-:W-:Y:S01]  /*35f0*/  VIADD R2, R2, 0x1a0 ;  /* 0x000001a002027836 */ /* 0x000fe20000000000 */
[----:B------:R-:W-:Y:S01]  /*3600*/  SEL R8, R8, RZ, P0 ;  /* 0x000000ff08087207 */ /* 0x000fe20000000000 */
[----:B------:R-:W-:-:S03]  /*3610*/  VIADD R11, R11, 0x1 ;  /* 0x000000010b0b7836 */ /* 0x000fc60000000000 */
[----:B------:R-:W2:Y:S01]  /*3620*/  LDS.128 R4, [R4+0x220] ;  /* 0x0002200004047984 */ /* 0x000ea20000000c00 */
[----:B------:R-:W-:Y:S02]  /*3630*/  PRMT R2, RZ, 0x654, R2 ;  /* 0x00000654ff027816 */ /* 0x000fe40000000002 */
[C---:B------:R-:W-:Y:S01]  /*3640*/  ISETP.NE.AND P1, PT, R11.reuse, 0x2, PT ;  /* 0x000000020b00780c */ /* 0x040fe20003f25270 */
[----:B------:R-:W-:Y:S01]  /*3650*/  @!PT LDS RZ, [RZ] ;  /* 0x00000000fffff984 */ /* 0x000fe20000000800 */
[----:B------:R-:W-:Y:S01]  /*3660*/  @!PT LDS RZ, [RZ] ;  /* 0x00000000fffff984 */ /* 0x000fe20000000800 */
[----:B------:R-:W-:Y:S01]  /*3670*/  @!PT LDS RZ, [RZ] ;  /* 0x00000000fffff984 */ /* 0x000fe20000000800 */
[----:B------:R-:W-:Y:S01]  /*3680*/  @!PT LDS RZ, [RZ] ;  /* 0x00000000fffff984 */ /* 0x000fe20000000800 */
[----:B------:R3:W-:Y:S06]  /*3690*/  MEMBAR.ALL.CTA ;  /* 0x0000000000007992 */ /* 0x0007ec0000008000 */
[----:B---3--:R-:W3:Y:S01]  /*36a0*/  FENCE.VIEW.ASYNC.S ;  /* 0x00000000000073c6 */ /* 0x008ee20000000000 */
[----:B------:R-:W-:Y:S01]  /*36b0*/  SEL R11, R11, RZ, P1 ;  /* 0x000000ff0b0b7207 */ /* 0x000fe20000800000 */
[----:B---3--:R3:W-:Y:S01]  /*36c0*/  SYNCS.ARRIVE.TRANS64.RED.A1T0 RZ, [R2+URZ], RZ ;  /* 0x000000ff02ff79a7 */ /* 0x0087e200081004ff */
[----:B--2---:R-:W-:-:S02]  /*36d0*/  LOP3.LUT P3, RZ, R6, 0x1, RZ, 0xc0, !PT ;  /* 0x0000000106ff7812 */ /* 0x004fc4000786c0ff */
[----:B------:R-:W-:-:S04]  /*36e0*/  SEL R4, RZ, 0x1, P1 ;  /* 0x00000001ff047807 */ /* 0x000fc80000800000 */
[----:B------:R-:W-:Y:S02]  /*36f0*/  LOP3.LUT R10, R10, R4, RZ, 0x3c, !PT ;  /* 0x000000040a0a7212 */ /* 0x000fe400078e3cff */
[----:B---3--:R-:W-:-:S04]  /*3700*/  SEL R2, RZ, 0x1, P0 ;  /* 0x00000001ff027807 */ /* 0x008fc80000000000 */
[----:B------:R-:W-:Y:S01]  /*3710*/  LOP3.LUT R9, R9, R2, RZ, 0x3c, !PT ;  /* 0x0000000209097212 */ /* 0x000fe200078e3cff */
[----:B------:R-:W-:Y:S06]  /*3720*/  @P3 BRA `(.L_x_63) ;  /* 0xfffffffc002c3947 */ /* 0x000fec000383ffff */
[----:B------:R-:W-:Y:S01]  /*3730*/  ULEA UR4, UR5, UR15, 0x3 ;  /* 0x0000000f05047291 */ /* 0x000fe2000f8e18ff */
[----:B------:R-:W-:-:S08]  /*3740*/  SHF.L.U32 R2, R12, 0x1f, RZ ;  /* 0x0000001f0c027819 */ /* 0x000fd000000006ff */
[----:B------:R-:W2:Y:S02]  /*3750*/  SYNCS.PHASECHK.TRANS64 P0, [UR4+0x1a0], R2 ;  /* 0x0001a002ff0075a7 */ /* 0x000ea40008001004 */
[----:B--2---:R-:W-:Y:S05]  /*3760*/  @P0 BRA `(.L_x_64) ;  /* 0x0000000000080947 */ /* 0x004fea0003800000 */
[----:B------:R-:W2:Y:S02]  /*3770*/  SYNCS.PHASECHK.TRANS64.TRYWAIT P0, [UR4+0x1a0], R2 ;  /* 0x0001a002ff0075a7 */ /* 0x000ea40008001104 */
[----:B--2---:R-:W-:Y:S05]  /*3780*/  @!P0 BRA `(.L_x_65) ;  /* 0x0000006800248947 */ /* 0x004fea0003800000 */
.L_x_64:
[----:B------:R-:W-:-:S04]  /*3790*/  UIADD3 UR6, UPT, UPT, UR5, 0x1, URZ ;  /* 0x0000000105067890 */ /* 0x000fc8000fffe0ff */
[----:B------:R-:W-:-:S04]  /*37a0*/  UISETP.NE.AND UP0, UPT, UR6, 0x2, UPT ;  /* 0x000000020600788c */ /* 0x000fc8000bf05270 */
[----:B------:R-:W-:Y:S02]  /*37b0*/  USEL UR7, URZ, 0x1, UP0 ;  /* 0x00000001ff077887 */ /* 0x000fe40008000000 */
[----:B------:R-:W-:-:S04]  /*37c0*/  USEL UR6, UR6, URZ, UP0 ;  /* 0x000000ff06067287 */ /* 0x000fc80008000000 */
[----:B------:R-:W-:Y:S01]  /*37d0*/  ULEA UR6, UR6, UR15, 0x3 ;  /* 0x0000000f06067291 */ /* 0x000fe2000f8e18ff */
[----:B--2---:R-:W-:-:S04]  /*37e0*/  LOP3.LUT R2, R12, UR7, RZ, 0x3c, !PT ;  /* 0x000000070c027c12 */ /* 0x004fc8000f8e3cff */
[----:B------:R-:W-:-:S04]  /*37f0*/  SHF.L.U32 R0, R2, 0x1f, RZ ;  /* 0x0000001f02007819 */ /* 0x000fc800000006ff */
[----:B------:R-:W2:Y:S02]  /*3800*/  SYNCS.PHASECHK.TRANS64 P0, [UR6+0x1a0], R0 ;  /* 0x0001a000ff0075a7 */ /* 0x000ea40008001006 */
[----:B-12---:R-:W-:Y:S05]  /*3810*/  @P0 EXIT ;  /* 0x000000000000094d */ /* 0x006fea0003800000 */
[----:B------:R-:W-:Y:S02]  /*3820*/  SHF.L.U32 R2, R2, 0x1f, RZ ;  /* 0x0000001f02027819 */ /* 0x000fe400000006ff */
[----:B------:R-:W-:-:S07]  /*3830*/  MOV R0, UR6 ;  /* 0x0000000600007c02 */ /* 0x000fce0008000f00 */
.L_x_66:
[----:B-1----:R1:W2:Y:S02]  /*3840*/  SYNCS.PHASECHK.TRANS64.TRYWAIT P0, [R0+URZ+0x1a0], R2 ;  /* 0x0001a002000075a7 */ /* 0x0022a400080011ff */
[----:B--2---:R-:W-:Y:S05]  /*3850*/  @!P0 NANOSLEEP.SYNCS 0x989680 ;  /* 0x009896800000895d */ /* 0x004fea0003900000 */
[----:B------:R-:W2:Y:S02]  /*3860*/  @!P0 SYNCS.PHASECHK.TRANS64 P0, [R0+URZ+0x1a0], R2 ;  /* 0x0001a002000085a7 */ /* 0x000ea400080010ff */
[----:B--2---:R-:W-:Y:S05]  /*3870*/  @P0 EXIT ;  /* 0x000000000000094d */ /* 0x004fea0003800000 */
[----:B------:R-:W-:Y:S05]  /*3880*/  BRA `(.L_x_66) ;  /* 0xfffffffc00ec7947 */ /* 0x000fea000383ffff */
.L_x_59:
[----:B------:R-:W-:-:S09]  /*3890*/  UISETP.NE.AND UP0, UPT, UR18, URZ, UPT ;  /* 0x000000ff1200728c */ /* 0x000fd2000bf05270 */
[----:B------:R-:W-:Y:S05]  /*38a0*/  BRA.U UP0, `(.L_x_67) ;  /* 0x0000000d00607547 */ /* 0x000fea000b800000 */
[----:B------:R-:W-:Y:S01]  /*38b0*/  UMOV UR4, 0x40 ;  /* 0x0000004000047882 */ /* 0x000fe20000000000 */
[----:B------:R-:W-:Y:S01]  /*38c0*/  NOP ;  /* 0x0000000000007918 */ /* 0x000fe20000000000 */
[----:B------:R-:W-:-:S03]  /*38d0*/  ULEA UR5, UR15, UR4, 0x18 ;  /* 0x000000040f057291 */ /* 0x000fc6000f8ec0ff */
[----:B------:R-:W-:Y:S02]  /*38e0*/  UMOV UR4, 0x400 ;  /* 0x0000040000047882 */ /* 0x000fe40000000000 */
[----:B------:R-:W-:-:S04]  /*38f0*/  ULEA UR15, UR15, UR4, 0x18 ;  /* 0x000000040f0f7291 */ /* 0x000fc8000f8ec0ff */
[----:B------:R-:W2:Y:S02]  /*3900*/  LDS.U8 R0, [UR5+0x1c] ;  /* 0x00001c05ff007984 */ /* 0x000ea40008000000 */
[----:B--2---:R-:W-:-:S13]  /*3910*/  ISETP.NE.AND P0, PT, R0, RZ, PT ;  /* 0x000000ff0000720c */ /* 0x004fda0003f05270 */
[----:B------:R-:W-:Y:S05]  /*3920*/  @P0 BRA `(.L_x_68) ;  /* 0x0000000000580947 */ /* 0x000fea0003800000 */
[----:B------:R-:W-:-:S13]  /*3930*/  ELECT P0, URZ, PT ;  /* 0x0000000000ff782f */ /* 0x000fda0003800000 */
[----:B------:R-:W-:Y:S05]  /*3940*/  @!P0 BRA `(.L_x_69) ;  /* 0x0000000000608947 */ /* 0x000fea0003800000 */
[----:B------:R-:W-:Y:S01]  /*3950*/  UMOV UR4, 0x10 ;  /* 0x0000001000047882 */ /* 0x000fe20000000000 */
[----:B------:R-:W-:Y:S01]  /*3960*/  HFMA2 R0, -RZ, RZ, 0, 5.9604644775390625e-08 ;  /* 0x00000001ff007431 */ /* 0x000fe200000001ff */
[----:B------:R-:W-:-:S03]  /*3970*/  MOV R2, 0xffff ;  /* 0x0000ffff00027802 */ /* 0x000fc60000000f00 */
[----:B------:R-:W-:Y:S04]  /*3980*/  DEPBAR.LE SB2, 0x36 ;  /* 0x0000ad800000791a */ /* 0x000fe80000000000 */
[----:B------:R-:W2:Y:S02]  /*3990*/  UTCATOMSWS.FIND_AND_SET.ALIGN UP0, UR4, UR4 ;  /* 0x00000004000475e3 */ /* 0x000ea40008000800 */
[----:B--2---:R-:W-:Y:S01]  /*39a0*/  MOV R3, UR4 ;  /* 0x0000000400037c02 */ /* 0x004fe20008000f00 */
[----:B------:R-:W-:Y:S06]  /*39b0*/  BRA.U UP0, `(.L_x_70) ;  /* 0x0000000100187547 */ /* 0x000fec000b800000 */
.L_x_71:
[----:B------:R-:W-:Y:S05]  /*39c0*/  NANOSLEEP 0x64 ;  /* 0x000000640000795d */ /* 0x000fea0003800000 */
[----:B------:R-:W-:-:S05]  /*39d0*/  UMOV UR4, 0x10 ;  /* 0x0000001000047882 */ /* 0x000fca0000000000 */
[----:B------:R-:W-:Y:S04]  /*39e0*/  DEPBAR.LE SB2, 0x36 ;  /* 0x0000ad800000791a */ /* 0x000fe80000000000 */
[----:B------:R-:W2:Y:S02]  /*39f0*/  UTCATOMSWS.FIND_AND_SET.ALIGN UP0, UR4, UR4 ;  /* 0x00000004000475e3 */ /* 0x000ea40008000800 */
[----:B--2---:R-:W-:Y:S01]  /*3a00*/  MOV R3, UR4 ;  /* 0x0000000400037c02 */ /* 0x004fe20008000f00 */
[----:B------:R-:W-:Y:S05]  /*3a10*/  BRA.U !UP0, `(.L_x_71) ;  /* 0xfffffffd08e87547 */ /* 0x000fea000b83ffff */
.L_x_70:
[-C--:B------:R-:W-:Y:S02]  /*3a20*/  SHF.L.U32 R2, R2, R3.reuse, RZ ;  /* 0x0000000302027219 */ /* 0x080fe400000006ff */
[----:B------:R-:W-:Y:S01]  /*3a30*/  SHF.L.U32 R0, R0, R3, RZ ;  /* 0x0000000300007219 */ /* 0x000fe200000006ff */
[----:B------:R-:W-:Y:S02]  /*3a40*/  IMAD.SHL.U32 R3, R3, 0x20, RZ ;  /* 0x0000002003037824 */ /* 0x000fe400078e00ff */
[----:B------:R2:W-:Y:S04]  /*3a50*/  ATOMS.OR RZ, [UR5+0x14], R2 ;  /* 0x00001402ffff798c */ /* 0x0005e8000b000005 */
[----:B------:R2:W-:Y:S04]  /*3a60*/  ATOMS.OR RZ, [UR5+0x18], R0 ;  /* 0x00001800ffff798c */ /* 0x0005e8000b000005 */
[----:B------:R2:W-:Y:S01]  /*3a70*/  STS [UR15+0x240], R3 ;  /* 0x00024003ff007988 */ /* 0x0005e2000800080f */
[----:B------:R-:W-:Y:S05]  /*3a80*/  BRA `(.L_x_69) ;  /* 0x0000000000107947 */ /* 0x000fea0003800000 */
.L_x_68:
[----:B------:R-:W-:Y:S02]  /*3a90*/  MOV R0, 0xffffffff ;  /* 0xffffffff00007802 */ /* 0x000fe40000000f00 */
[----:B------:R-:W-:-:S03]  /*3aa0*/  MOV R2, 0x3ad0 ;  /* 0x00003ad000027802 */ /* 0x000fc60000000f00 */
[----:B------:R2:W-:Y:S04]  /*3ab0*/  STS [UR15+0x240], R0 ;  /* 0x00024000ff007988 */ /* 0x0005e8000800080f */
[----:B-12--5:R-:W-:Y:S05]  /*3ac0*/  CALL.REL.NOINC `($__internal_1_$__cuda_sm10x_tcgen05_guardrail_trap_phase_invalid_during_alloc) ;  /* 0x0000006800b87944 */ /* 0x026fea0003c00000 */
.L_x_69:
[----:B------:R-:W-:Y:S05]  /*3ad0*/  WARPSYNC.ALL ;  /* 0x0000000000007948 */ /* 0x000fea0003800000 */
[----:B------:R-:W3:Y:S01]  /*3ae0*/  S2UR UR4, SR_CgaCtaId ;  /* 0x00000000000479c3 */ /* 0x000ee20000008800 */
[----:B------:R-:W-:Y:S01]  /*3af0*/  UMOV UR14, 0x400 ;  /* 0x00000400000e7882 */ /* 0x000fe20000000000 */
[----:B------:R-:W-:-:S06]  /*3b00*/  NOP ;  /* 0x0000000000007918 */ /* 0x000fcc0000000000 */
[----:B------:R-:W-:Y:S06]  /*3b10*/  BAR.ARV 0x6, 0xa0 ;  /* 0x0182800000007b1d */ /* 0x000fec0000002000 */
[----:B------:R-:W4:Y:S01]  /*3b20*/  LDCU UR5, c[0x0][0x38c] ;  /* 0x00007180ff0577ac */ /* 0x000f220008000800 */
[----:B------:R-:W-:Y:S01]  /*3b30*/  IMAD.MOV.U32 R11, RZ, RZ, 0x1 ;  /* 0x00000001ff0b7424 */ /* 0x000fe200078e00ff */
[----:B------:R-:W-:Y:S01]  /*3b40*/  CS2R R8, SRZ ;  /* 0x0000000000087805 */ /* 0x000fe2000001ff00 */
[----:B------:R-:W-:Y:S01]  /*3b50*/  IMAD.MOV.U32 R10, RZ, RZ, RZ ;  /* 0x000000ffff0a7224 */ /* 0x000fe200078e00ff */
[----:B------:R-:W2:Y:S01]  /*3b60*/  LDCU UR7, c[0x0][0x38c] ;  /* 0x00007180ff0777ac */ /* 0x000ea20008000800 */
[----:B------:R-:W-:Y:S01]  /*3b70*/  UMOV UR18, URZ ;  /* 0x000000ff00127c82 */ /* 0x000fe20008000000 */
[----:B------:R-:W-:Y:S01]  /*3b80*/  UMOV UR11, URZ ;  /* 0x000000ff000b7c82 */ /* 0x000fe20008000000 */
[----:B---3--:R-:W-:Y:S01]  /*3b90*/  ULEA UR14, UR4, UR14, 0x18 ;  /* 0x0000000e040e7291 */ /* 0x008fe2000f8ec0ff */
[----:B------:R-:W-:Y:S01]  /*3ba0*/  UMOV UR20, 0x0 ;  /* 0x0000000000147882 */ /* 0x000fe20000000000 */
[----:B-1----:R-:W-:-:S02]  /*3bb0*/  UMOV UR21, 0x81c0490 ;  /* 0x081c049000157882 */ /* 0x002fc40000000000 */
[----:B------:R-:W-:Y:S02]  /*3bc0*/  UIADD3 UR6, UPT, UPT, UR14, 0x24400, URZ ;  /* 0x000244000e067890 */ /* 0x000fe4000fffe0ff */
[----:B----4-:R-:W-:-:S03]  /*3bd0*/  UIADD3 UR5, UPT, UPT, UR5, 0xf, URZ ;  /* 0x0000000f05057890 */ /* 0x010fc6000fffe0ff */
[----:B--2---:R-:W1:Y:S01]  /*3be0*/  LDS R0, [UR14+0x240] ;  /* 0x0002400eff007984 */ /* 0x004e620008000800 */
[----:B------:R-:W-:Y:S02]  /*3bf0*/  USHF.R.S32.HI UR4, URZ, 0x1f, UR5 ;  /* 0x0000001fff047899 */ /* 0x000fe40008011405 */
[----:B------:R-:W-:Y:S02]  /*3c00*/  UISETP.GE.AND UP4, UPT, UR7, 0x1, UPT ;  /* 0x000000010700788c */ /* 0x000fe4000bf86270 */
[----:B------:R-:W-:Y:S02]  /*3c10*/  ULEA.HI UR4, UR4, UR5, URZ, 0x4 ;  /* 0x0000000504047291 */ /* 0x000fe4000f8f20ff */
[----:B------:R-:W-:Y:S02]  /*3c20*/  UIADD3 UR5, UPT, UPT, UR14, 0xe400, URZ ;  /* 0x0000e4000e057890 */ /* 0x000fe4000fffe0ff */
[----:B------:R-:W-:Y:S02]  /*3c30*/  USHF.R.S32.HI UR19, URZ, 0x4, UR4 ;  /* 0x00000004ff137899 */ /* 0x000fe40008011404 */
[----:B------:R-:W-:-:S02]  /*3c40*/  USHF.R.U32.HI UR5, URZ, 0x4, UR5 ;  /* 0x00000004ff057899 */ /* 0x000fc40008011605 */
[----:B------:R-:W-:Y:S02]  /*3c50*/  USHF.R.U32.HI UR4, URZ, 0x4, UR6 ;  /* 0x00000004ff047899 */ /* 0x000fe40008011606 */
[----:B------:R-:W-:Y:S02]  /*3c60*/  UISETP.LT.AND UP0, UPT, UR19, 0x1, UPT ;  /* 0x000000011300788c */ /* 0x000fe4000bf01270 */
[----:B------:R-:W-:Y:S02]  /*3c70*/  ULOP3.LUT UR5, UR5, 0x3fff, URZ, 0xc0, !UPT ;  /* 0x00003fff05057892 */ /* 0x000fe4000f8ec0ff */
[----:B------:R-:W-:Y:S02]  /*3c80*/  ULOP3.LUT UR4, UR4, 0x3fff, URZ, 0xc0, !UPT ;  /* 0x00003fff04047892 */ /* 0x000fe4000f8ec0ff */
[----:B------:R-:W-:Y:S02]  /*3c90*/  USEL UR22, UR19, 0x1, !UP0 ;  /* 0x0000000113167887 */ /* 0x000fe4000c000000 */
[----:B------:R-:W-:-:S02]  /*3ca0*/  ULOP3.LUT UR16, UR5, 0x10000, URZ, 0xfc, !UPT ;  /* 0x0001000005107892 */ /* 0x000fc4000f8efcff */
[----:B------:R-:W-:Y:S02]  /*3cb0*/  ULOP3.LUT UR4, UR4, 0x10000, URZ, 0xfc, !UPT ;  /* 0x0001000004047892 */ /* 0x000fe4000f8efcff */
[----:B------:R-:W-:Y:S01]  /*3cc0*/  UIADD3 UR22, UPT, UPT, -UR22, URZ, URZ ;  /* 0x000000ff16167290 */ /* 0x000fe2000fffe1ff */
[----:B-1----:R-:W-:-:S15]  /*3cd0*/  R2UR UR23, R0 ;  /* 0x00000000001772ca */ /* 0x002fde00000e0000 */
.L_x_78:
[----:B------:R-:W-:Y:S02]  /*3ce0*/  LEA R0, R10, UR14, 0x3 ;  /* 0x0000000e0a007c11 */ /* 0x000fe4000f8e18ff */
[----:B------:R-:W-:Y:S02]  /*3cf0*/  SHF.L.U32 R2, R9, 0x1f, RZ ;  /* 0x0000001f09027819 */ /* 0x000fe400000006ff */
[----:B------:R-:W-:Y:S01]  /*3d00*/  PLOP3.LUT P0, PT, PT, PT, UP4, 0x80, 0x8 ;  /* 0x000000000008781c */ /* 0x000fe20003f0f048 */
[----:B------:R-:W-:Y:S01]  /*3d10*/  VIADD R3, R0, 0x1a0 ;  /* 0x000001a000037836 */ /* 0x000fe20000000000 */
[----:B-1----:R-:W1:Y:S02]  /*3d20*/  SYNCS.PHASECHK.TRANS64.TRYWAIT P1, [R0+URZ+0x190], R2 ;  /* 0x00019002000075a7 */ /* 0x002e6400080211ff */
[----:B-1----:R-:W-:Y:S09]  /*3d30*/  @!P1 BRA `(.L_x_72) ;  /* 0x0000006000d09947 */ /* 0x002ff20003800000 */
.L_x_178:
[----:B------:R-:W-:Y:S01]  /*3d40*/  LEA R4, R10, UR14, 0x4 ;  /* 0x0000000e0a047c11 */ /* 0x000fe2000f8e20ff */
[----:B------:R-:W-:Y:S01]  /*3d50*/  @UP4 ULEA UR5, UR11, UR14, 0x3 ;  /* 0x0000000e0b054291 */ /* 0x000fe2000f8e18ff */
[----:B------:R-:W-:Y:S01]  /*3d60*/  PLOP3.LUT P1, PT, PT, PT, PT, 0x80, 0x8 ;  /* 0x000000000008781c */ /* 0x000fe20003f2f070 */
[----:B------:R-:W-:Y:S01]  /*3d70*/  ULEA UR17, UR18, UR14, 0x3 ;  /* 0x0000000e12117291 */ /* 0x000fe2000f8e18ff */
[----:B------:R-:W-:Y:S02]  /*3d80*/  PRMT R3, RZ, 0x654, R3 ;  /* 0x00000654ff037816 */ /* 0x000fe40000000003 */
[----:B------:R-:W2:Y:S01]  /*3d90*/  LDS.128 R4, [R4+0x220] ;  /* 0x0002200004047984 */ /* 0x000ea20000000c00 */
[----:B-1----:R-:W-:Y:S02]  /*3da0*/  @P0 SHF.L.U32 R2, R8, 0x1f, RZ ;  /* 0x0000001f08020819 */ /* 0x002fe400000006ff */
[----:B------:R-:W-:Y:S01]  /*3db0*/  SHF.L.U32 R0, R11, 0x1f, RZ ;  /* 0x0000001f0b007819 */ /* 0x000fe200000006ff */
[----:B------:R-:W-:Y:S01]  /*3dc0*/  @!PT LDS RZ, [RZ] ;  /* 0x00000000fffff984 */ /* 0x000fe20000000800 */
[----:B------:R-:W-:Y:S01]  /*3dd0*/  @!PT LDS RZ, [RZ] ;  /* 0x00000000fffff984 */ /* 0x000fe20000000800 */
[----:B------:R-:W-:Y:S01]  /*3de0*/  @!PT LDS RZ, [RZ] ;  /* 0x00000000fffff984 */ /* 0x000fe20000000800 */
[----:B------:R-:W-:Y:S01]  /*3df0*/  @!PT LDS RZ, [RZ] ;  /* 0x00000000fffff984 */ /* 0x000fe20000000800 */
[----:B------:R1:W-:Y:S06]  /*3e00*/  MEMBAR.ALL.CTA ;  /* 0x0000000000007992 */ /* 0x0003ec0000008000 */
[----:B-1----:R-:W1:Y:S02]  /*3e10*/  FENCE.VIEW.ASYNC.S ;  /* 0x00000000000073c6 */ /* 0x002e640000000000 */
[----:B-1----:R1:W-:Y:S01]  /*3e20*/  SYNCS.ARRIVE.TRANS64.RED.A1T0 RZ, [R3+URZ], RZ ;  /* 0x000000ff03ff79a7 */ /* 0x0023e200081004ff */
[----:B------:R1:W3:Y:S01]  /*3e30*/  @P0 SYNCS.PHASECHK.TRANS64.TRYWAIT P1, [UR5], R2 ;  /* 0x00000002ff0005a7 */ /* 0x0002e20008021105 */
[----:B------:R-:W4:Y:S02]  /*3e40*/  SYNCS.PHASECHK.TRANS64.TRYWAIT P0, [UR17+0x1d0], R0 ;  /* 0x0001d000ff0075a7 */ /* 0x000f240008001111 */
[----:B-1234-:R-:W-:Y:S05]  /*3e50*/  @!P0 BRA `(.L_x_73) ;  /* 0x00000060009c8947 */ /* 0x01efea0003800000 */
.L_x_180:
[----:B------:R-:W-:Y:S01]  /*3e60*/  IADD3 R10, PT, PT, R10, 0x1, RZ ;  /* 0x000000010a0a7810 */ /* 0x000fe20007ffe0ff */
[----:B------:R-:W-:Y:S06]  /*3e70*/  BRA.U !UP4, `(.L_x_74) ;  /* 0x000000010c887547 */ /* 0x000fec000b800000 */
[----:B------:R-:W-:Y:S02]  /*3e80*/  UIMAD UR15, UR18, 0x70, UR23 ;  /* 0x00000070120f78a4 */ /* 0x000fe4000f8e0217 */
[----:B------:R-:W-:Y:S01]  /*3e90*/  UPLOP3.LUT UP2, UPT, UPT, UPT, UPT, 0x40, 0x4 ;  /* 0x000000000004789c */ /* 0x000fe20003f4e870 */
[----:B------:R-:W-:Y:S01]  /*3ea0*/  UMOV UR13, UR22 ;  /* 0x00000016000d7c82 */ /* 0x000fe20008000000 */
[----:B------:R-:W-:Y:S01]  /*3eb0*/  UMOV UR12, UR19 ;  /* 0x00000013000c7c82 */ /* 0x000fe20008000000 */
[----:B------:R-:W-:-:S08]  /*3ec0*/  UMOV UR5, UR11 ;  /* 0x0000000b00057c82 */ /* 0x000fd00008000000 */
.L_x_77:
[----:B------:R-:W-:Y:S02]  /*3ed0*/  UIADD3 UR13, UPT, UPT, UR13, 0x1, URZ ;  /* 0x000000010d0d7890 */ /* 0x000fe4000fffe0ff */
[----:B--2---:R-:W-:Y:S02]  /*3ee0*/  ULEA UR7, UR5, UR14, 0x3 ;  /* 0x0000000e05077291 */ /* 0x004fe4000f8e18ff */
[----:B------:R-:W-:Y:S01]  /*3ef0*/  UISETP.NE.AND UP3, UPT, UR13, URZ, UPT ;  /* 0x000000ff0d00728c */ /* 0x000fe2000bf65270 */
[----:B---3--:R-:W-:Y:S10]  /*3f00*/  @P1 BRA `(.L_x_75) ;  /* 0x00000000000c1947 */ /* 0x008ff40003800000 */
[----:B-1----:R-:W-:Y:S04]  /*3f10*/  SHF.L.U32 R2, R8, 0x1f, RZ ;  /* 0x0000001f08027819 */ /* 0x002fe800000006ff */
[----:B------:R-:W1:Y:S02]  /*3f20*/  SYNCS.PHASECHK.TRANS64.TRYWAIT P0, [UR7], R2 ;  /* 0x00000002ff0075a7 */ /* 0x000e640008001107 */
[----:B-1----:R-:W-:Y:S05]  /*3f30*/  @!P0 BRA `(.L_x_76) ;  /* 0x00000060007c8947 */ /* 0x002fea0003800000 */
.L_x_75:
[----:B------:R-:W-:Y:S01]  /*3f40*/  UISETP.NE.AND UP0, UPT, UR12, 0x1, UPT ;  /* 0x000000010c00788c */ /* 0x000fe2000bf05270 */
[----:B------:R-:W-:Y:S01]  /*3f50*/  PLOP3.LUT P1, PT, PT, PT, PT, 0x80, 0x8 ;  /* 0x000000000008781c */ /* 0x000fe20003f2f070 */
[----:B------:R-:W-:Y:S02]  /*3f60*/  UIADD3 UR6, UPT, UPT, UR5, 0x1, URZ ;  /* 0x0000000105067890 */ /* 0x000fe4000fffe0ff */
[----:B------:R-:W-:Y:S02]  /*3f70*/  UIADD3 UR12, UPT, UPT, UR12, -0x1, URZ ;  /* 0xffffffff0c0c7890 */ /* 0x000fe4000fffe0ff */
[----:B------:R-:W-:Y:S01]  /*3f80*/  UISETP.NE.AND UP1, UPT, UR6, 0x16, UPT ;  /* 0x000000160600788c */ /* 0x000fe2000bf25270 */
[----:B------:R-:W-:Y:S01]  /*3f90*/  PLOP3.LUT P0, PT, PT, PT, UP0, 0x80, 0x8 ;  /* 0x000000000008781c */ /* 0x000fe20003f0f008 */
[----:B------:R-:W-:Y:S02]  /*3fa0*/  UMOV UR9, 0xc0004010 ;  /* 0xc000401000097882 */ /* 0x000fe40000000000 */
[----:B------:R-:W-:Y:S02]  /*3fb0*/  USEL UR8, URZ, 0x1, UP1 ;  /* 0x00000001ff087887 */ /* 0x000fe40008800000 */
[----:B------:R-:W-:Y:S02]  /*3fc0*/  USEL UR11, UR6, URZ, UP1 ;  /* 0x000000ff060b7287 */ /* 0x000fe40008800000 */
[----:B------:R-:W-:Y:S02]  /*3fd0*/  UIMAD UR6, UR5, 0xe0, UR4 ;  /* 0x000000e0050678a4 */ /* 0x000fe4000f8e0204 */
[----:B------:R-:W-:Y:S01]  /*3fe0*/  @UP0 ULEA UR10, UR11, UR14, 0x3 ;  /* 0x0000000e0b0a0291 */ /* 0x000fe2000f8e18ff */
[----:B------:R-:W-:Y:S01]  /*3ff0*/  LOP3.LUT R8, R8, UR8, RZ, 0x3c, !PT ;  /* 0x0000000808087c12 */ /* 0x000fe2000f8e3cff */
[----:B------:R-:W-:Y:S03]  /*4000*/  ULEA UR8, UR5, UR16, 0x8 ;  /* 0x0000001005087291 */ /* 0x000fe6000f8e40ff */
[----:B-1----:R-:W-:Y:S01]  /*4010*/  @P0 SHF.L.U32 R0, R8, 0x1f, RZ ;  /* 0x0000001f08000819 */ /* 0x002fe200000006ff */
[----:B------:R-:W-:Y:S03]  /*4020*/  UMOV UR5, UR11 ;  /* 0x0000000b00057c82 */ /* 0x000fe60008000000 */
[----:B------:R2:W3:Y:S01]  /*4030*/  @P0 SYNCS.PHASECHK.TRANS64.TRYWAIT P1, [UR10], R0 ;  /* 0x00000000ff0005a7 */ /* 0x0004e2000802110a */
[----:B------:R-:W-:Y:S03]  /*4040*/  UIADD3 UR10, UPT, UPT, UR7, 0xb0, URZ ;  /* 0x000000b0070a7890 */ /* 0x000fe6000fffe0ff */
[----:B------:R-:W-:Y:S02]  /*4050*/  UMOV UR7, 0xc0004010 ;  /* 0xc000401000077882 */ /* 0x000fe40000000000 */
[----:B------:R2:W-:Y:S01]  /*4060*/  UTCHMMA gdesc[UR8], gdesc[UR6], tmem[UR15], tmem[UR20], idesc[UR21], UP2 ;  /* 0x00ff1406080075ea */ /* 0x0005e2000900000f */
[----:B------:R-:W-:Y:S03]  /*4070*/  UPLOP3.LUT UP2, UPT, UPT, UPT, UPT, 0x80, 0x8 ;  /* 0x000000000008789c */ /* 0x000fe60003f4f070 */
[----:B------:R2:W-:Y:S01]  /*4080*/  UTCBAR [UR10], URZ ;  /* 0x000000ff0a0073e9 */ /* 0x0005e200080000ff */
[----:B------:R-:W-:Y:S07]  /*4090*/  BRA.U UP3, `(.L_x_77) ;  /* 0xfffffffd038c7547 */ /* 0x000fee000b83ffff */
.L_x_74:
[----:B------:R-:W-:Y:S01]  /*40a0*/  UIADD3 UR5, UPT, UPT, UR18, 0x1, URZ ;  /* 0x0000000112057890 */ /* 0x000fe2000fffe0ff */
[----:B------:R-:W-:Y:S01]  /*40b0*/  LOP3.LUT P0, RZ, R6, 0x1, RZ, 0xc0, !PT ;  /* 0x0000000106ff7812 */ /* 0x000fe2000780c0ff */
[----:B--2---:R-:W-:Y:S01]  /*40c0*/  UIADD3 UR6, UPT, UPT, UR17, 0x1b0, URZ ;  /* 0x000001b011067890 */ /* 0x004fe2000fffe0ff */
[----:B---3--:R-:W-:Y:S01]  /*40d0*/  ISETP.NE.AND P1, PT, R10, 0x2, PT ;  /* 0x000000020a00780c */ /* 0x008fe20003f25270 */
[----:B------:R-:W-:-:S03]  /*40e0*/  UISETP.NE.AND UP0, UPT, UR5, 0x4, UPT ;  /* 0x000000040500788c */ /* 0x000fc6000bf05270 */
[----:B-1----:R-:W-:Y:S01]  /*40f0*/  SEL R0, RZ, 0x1, P1 ;  /* 0x00000001ff007807 */ /* 0x002fe20000800000 */
[----:B------:R-:W-:Y:S01]  /*4100*/  USEL UR7, URZ, 0x1, UP0 ;  /* 0x00000001ff077887 */ /* 0x000fe20008000000 */
[----:B------:R-:W-:Y:S01]  /*4110*/  SEL R10, R10, RZ, P1 ;  /* 0x000000ff0a0a7207 */ /* 0x000fe20000800000 */
[----:B------:R-:W-:Y:S01]  /*4120*/  USEL UR18, UR5, URZ, UP0 ;  /* 0x000000ff05127287 */ /* 0x000fe20008000000 */
[----:B------:R1:W-:Y:S01]  /*4130*/  UTCBAR [UR6], URZ ;  /* 0x000000ff060073e9 */ /* 0x0003e200080000ff */
[----:B------:R-:W-:Y:S02]  /*4140*/  LOP3.LUT R9, R9, R0, RZ, 0x3c, !PT ;  /* 0x0000000009097212 */ /* 0x000fe400078e3cff */
[----:B------:R-:W-:Y:S01]  /*4150*/  LOP3.LUT R11, R11, UR7, RZ, 0x3c, !PT ;  /* 0x000000070b0b7c12 */ /* 0x000fe2000f8e3cff */
[----:B------:R-:W-:Y:S07]  /*4160*/  @P0 BRA `(.L_x_78) ;  /* 0xfffffff800dc0947 */ /* 0x000fee000383ffff */
[----:B------:R-:W2:Y:S01]  /*4170*/  S2UR UR8, SR_CgaCtaId ;  /* 0x00000000000879c3 */ /* 0x000ea20000008800 */
[----:B------:R-:W-:Y:S01]  /*4180*/  ELECT P0, URZ, PT ;  /* 0x0000000000ff782f */ /* 0x000fe20003800000 */
[----:B------:R-:W-:Y:S01]  /*4190*/  IMAD.MOV.U32 R0, RZ, RZ, 0x1 ;  /* 0x00000001ff007424 */ /* 0x000fe200078e00ff */
[----:B------:R-:W-:Y:S01]  /*41a0*/  UIADD3 UR14, UPT, UPT, UR14, 0x1d0, URZ ;  /* 0x000001d00e0e7890 */ /* 0x000fe2000fffe0ff */
[----:B------:R-:W-:Y:S01]  /*41b0*/  SHF.L.U32 R2, R11, 0x1f, RZ ;  /* 0x0000001f0b027819 */ /* 0x000fe200000006ff */
[----:B------:R-:W-:-:S03]  /*41c0*/  UMOV UR4, 0x40 ;  /* 0x0000004000047882 */ /* 0x000fc60000000000 */
[----:B------:R-:W-:Y:S01]  /*41d0*/  UVIRTCOUNT.DEALLOC.SMPOOL 0x80 ;  /* 0x000000800000784c */ /* 0x000fe20000000000 */
[----:B--2---:R-:W-:Y:S02]  /*41e0*/  ULEA UR8, UR8, UR4, 0x18 ;  /* 0x0000000408087291 */ /* 0x004fe4000f8ec0ff */
[----:B------:R-:W-:-:S07]  /*41f0*/  ULEA UR4, UR18, UR14, 0x3 ;  /* 0x0000000e12047291 */ /* 0x000fce000f8e18ff */
[----:B------:R2:W-:Y:S02]  /*4200*/  @P0 STS.U8 [UR8+0x1c], R0 ;  /* 0x00001c00ff000988 */ /* 0x0005e40008000008 */
[----:B------:R-:W3:Y:S02]  /*4210*/  SYNCS.PHASECHK.TRANS64.TRYWAIT P0, [UR4], R2 ;  /* 0x00000002ff0075a7 */ /* 0x000ee40008001104 */
[----:B--23--:R-:W-:Y:S05]  /*4220*/  @!P0 BRA `(.L_x_79) ;  /* 0x0000005c00d88947 */ /* 0x00cfea0003800000 */
.L_x_183:
[----:B------:R-:W-:-:S04]  /*4230*/  UIADD3 UR4, UPT, UPT, UR18, 0x1, URZ ;  /* 0x0000000112047890 */ /* 0x000fc8000fffe0ff */
[----:B------:R-:W-:-:S04]  /*4240*/  UISETP.NE.AND UP0, UPT, UR4, 0x4, UPT ;  /* 0x000000040400788c */ /* 0x000fc8000bf05270 */
[----:B-1----:R-:W-:Y:S02]  /*4250*/  USEL UR6, URZ, 0x1, UP0 ;  /* 0x00000001ff067887 */ /* 0x002fe40008000000 */
[----:B------:R-:W-:-:S04]  /*4260*/  USEL UR4, UR4, URZ, UP0 ;  /* 0x000000ff04047287 */ /* 0x000fc80008000000 */
[----:B------:R-:W-:Y:S01]  /*4270*/  ULEA UR5, UR4, UR14, 0x3 ;  /* 0x0000000e04057291 */ /* 0x000fe2000f8e18ff */
[----:B--2---:R-:W-:-:S04]  /*4280*/  LOP3.LUT R2, R11, UR6, RZ, 0x3c, !PT ;  /* 0x000000060b027c12 */ /* 0x004fc8000f8e3cff */
[----:B------:R-:W-:-:S04]  /*4290*/  SHF.L.U32 R3, R2, 0x1f, RZ ;  /* 0x0000001f02037819 */ /* 0x000fc800000006ff */
[----:B------:R-:W1:Y:S02]  /*42a0*/  SYNCS.PHASECHK.TRANS64.TRYWAIT P0, [UR5], R3 ;  /* 0x00000003ff0075a7 */ /* 0x000e640008001105 */
[----:B-1----:R-:W-:Y:S05]  /*42b0*/  @!P0 BRA `(.L_x_80) ;  /* 0x0000005c00cc8947 */ /* 0x002fea0003800000 */
.L_x_185:
        /* <DEDUP_REMOVED lines=9> */
.L_x_187:
[----:B------:R-:W-:-:S04]  /*4350*/  UIADD3 UR4, UPT, UPT, UR4, 0x1, URZ ;  /* 0x0000000104047890 */ /* 0x000fc8000fffe0ff */
[----:B------:R-:W-:-:S04]  /*4360*/  UISETP.NE.AND UP0, UPT, UR4, 0x4, UPT ;  /* 0x000000040400788c */ /* 0x000fc8000bf05270 */
[----:B------:R-:W-:Y:S02]  /*4370*/  USEL UR5, URZ, 0x1, UP0 ;  /* 0x00000001ff057887 */ /* 0x000fe40008000000 */
[----:B------:R-:W-:-:S04]  /*4380*/  USEL UR4, UR4, URZ, UP0 ;  /* 0x000000ff04047287 */ /* 0x000fc80008000000 */
[----:B------:R-:W-:Y:S01]  /*4390*/  ULEA UR4, UR4, UR14, 0x3 ;  /* 0x0000000e04047291 */ /* 0x000fe2000f8e18ff */
[----:B------:R-:W-:-:S04]  /*43a0*/  LOP3.LUT R2, R2, UR5, RZ, 0x3c, !PT ;  /* 0x0000000502027c12 */ /* 0x000fc8000f8e3cff */
[----:B------:R-:W-:-:S04]  /*43b0*/  SHF.L.U32 R2, R2, 0x1f, RZ ;  /* 0x0000001f02027819 */ /* 0x000fc800000006ff */
[----:B------:R-:W2:Y:S02]  /*43c0*/  SYNCS.PHASECHK.TRANS64.TRYWAIT P0, [UR4], R2 ;  /* 0x00000002ff0075a7 */ /* 0x000ea40008001104 */
[----:B--2---:R-:W-:Y:S05]  /*43d0*/  @!P0 BRA `(.L_x_82) ;  /* 0x0000005c00b48947 */ /* 0x004fea0003800000 */
.L_x_189:
[----:B------:R-:W-:Y:S01]  /*43e0*/  NOP ;  /* 0x0000000000007918 */ /* 0x000fe20000000000 */
[----:B-1----:R-:W1:Y:S01]  /*43f0*/  LDS R0, [UR8+0x14] ;  /* 0x00001408ff007984 */ /* 0x002e620008000800 */
[----:B------:R-:W-:Y:S01]  /*4400*/  ULOP3.LUT UR4, UR23, 0xffff, URZ, 0xc0, !UPT ;  /* 0x0000ffff17047892 */ /* 0x000fe2000f8ec0ff */
[----:B------:R-:W-:Y:S01]  /*4410*/  UMOV UR5, 0xffff ;  /* 0x0000ffff00057882 */ /* 0x000fe20000000000 */
[----:B------:R-:W-:Y:S02]  /*4420*/  UMOV UR6, 0x1 ;  /* 0x0000000100067882 */ /* 0x000fe40000000000 */
[----:B------:R-:W-:-:S04]  /*4430*/  USHF.R.U32.HI UR4, URZ, 0x5, UR4 ;  /* 0x00000005ff047899 */ /* 0x000fc80008011604 */
[----:B------:R-:W-:Y:S02]  /*4440*/  USHF.L.U32 UR5, UR5, UR4, URZ ;  /* 0x0000000405057299 */ /* 0x000fe400080006ff */
[----:B------:R-:W-:-:S04]  /*4450*/  USHF.L.U32 UR4, UR6, UR4, URZ ;  /* 0x0000000406047299 */ /* 0x000fc800080006ff */
[----:B-1----:R-:W-:-:S04]  /*4460*/  LOP3.LUT R0, R0, UR5, RZ, 0xc0, !PT ;  /* 0x0000000500007c12 */ /* 0x002fc8000f8ec0ff */
[----:B------:R-:W-:-:S13]  /*4470*/  ISETP.NE.AND P0, PT, R0, UR5, PT ;  /* 0x0000000500007c0c */ /* 0x000fda000bf05270 */
[----:B------:R-:W-:Y:S05]  /*4480*/  @P0 BRA `(.L_x_83) ;  /* 0x0000000000580947 */ /* 0x000fea0003800000 */
[----:B------:R-:W1:Y:S02]  /*4490*/  LDS R0, [UR8+0x18] ;  /* 0x00001808ff007984 */ /* 0x000e640008000800 */
[----:B-1----:R-:W-:-:S04]  /*44a0*/  LOP3.LUT R0, R0, UR4, RZ, 0xc0, !PT ;  /* 0x0000000400007c12 */ /* 0x002fc8000f8ec0ff */
[----:B------:R-:W-:-:S13]  /*44b0*/  ISETP.NE.AND P0, PT, R0, UR4, PT ;  /* 0x0000000400007c0c */ /* 0x000fda000bf05270 */
[----:B------:R-:W-:Y:S05]  /*44c0*/  @P0 BRA `(.L_x_84) ;  /* 0x00000000003c0947 */ /* 0x000fea0003800000 */
[----:B------:R-:W1:Y:S01]  /*44d0*/  S2R R2, SR_LANEID ;  /* 0x0000000000027919 */ /* 0x000e620000000000 */
[----:B------:R-:W-:-:S06]  /*44e0*/  ULOP3.LUT UR5, URZ, UR5, URZ, 0x33, !UPT ;  /* 0x00000005ff057292 */ /* 0x000fcc000f8e33ff */
[----:B------:R-:W-:-:S04]  /*44f0*/  IMAD.U32 R0, RZ, RZ, UR5 ;  /* 0x00000005ff007e24 */ /* 0x000fc8000f8e00ff */
[----:B------:R2:W3:Y:S02]  /*4500*/  REDUX UR7, R0 ;  /* 0x00000000000773c4 */ /* 0x0004e40000000000 */
[----:B------:R4:W-:Y:S01]  /*4510*/  UTCATOMSWS.AND URZ, UR5 ;  /* 0x0000000500ff79e3 */ /* 0x0009e20008000000 */
[----:B--2---:R-:W-:Y:S01]  /*4520*/  LOP3.LUT R0, RZ, UR4, RZ, 0x33, !PT ;  /* 0x00000004ff007c12 */ /* 0x004fe2000f8e33ff */
[----:B------:R-:W-:Y:S02]  /*4530*/  VOTEU.ANY UR4, UPT, PT ;  /* 0x0000000000047886 */ /* 0x000fe400038e0100 */
[----:B------:R-:W-:Y:S02]  /*4540*/  UFLO.U32 UR4, UR4 ;  /* 0x00000004000472bd */ /* 0x000fe400080e0000 */
[----:B------:R-:W2:Y:S04]  /*4550*/  REDUX UR6, R0 ;  /* 0x00000000000673c4 */ /* 0x000ea80000000000 */
[----:B-1----:R-:W-:-:S02]  /*4560*/  ISETP.EQ.U32.AND P0, PT, R2, UR4, PT ;  /* 0x0000000402007c0c */ /* 0x002fc4000bf02070 */
[----:B---3--:R-:W-:-:S11]  /*4570*/  MOV R2, UR7 ;  /* 0x0000000700027c02 */ /* 0x008fd60008000f00 */
[----:B------:R4:W-:Y:S01]  /*4580*/  @P0 ATOMS.AND RZ, [UR8+0x14], R2 ;  /* 0x00001402ffff098c */ /* 0x0009e2000a800008 */
[----:B--2---:R-:W-:-:S05]  /*4590*/  IMAD.U32 R0, RZ, RZ, UR6 ;  /* 0x00000006ff007e24 */ /* 0x004fca000f8e00ff */
[----:B------:R4:W-:Y:S01]  /*45a0*/  @P0 ATOMS.AND RZ, [UR8+0x18], R0 ;  /* 0x00001800ffff098c */ /* 0x0009e2000a800008 */
[----:B------:R-:W-:Y:S05]  /*45b0*/  BRA `(.L_x_85) ;  /* 0x0000000000147947 */ /* 0x000fea0003800000 */
.L_x_84:
[----:B------:R-:W-:Y:S02]  /*45c0*/  MOV R2, 0x45e0 ;  /* 0x000045e000027802 */ /* 0x000fe40000000f00 */
[----:B-----5:R-:W-:Y:S05]  /*45d0*/  CALL.REL.NOINC `($__internal_0_$__cuda_sm10x_tcgen05_guardrail_trap_col_being_dealloced_not_returned_by_alloc) ;  /* 0x0000005c00e87944 */ /* 0x020fea0003c00000 */
[----:B------:R-:W-:Y:S05]  /*45e0*/  BRA `(.L_x_85) ;  /* 0x0000000000087947 */ /* 0x000fea0003800000 */
.L_x_83:
[----:B------:R-:W-:Y:S02]  /*45f0*/  MOV R2, 0x4610 ;  /* 0x0000461000027802 */ /* 0x000fe40000000f00 */
[----:B-----5:R-:W-:Y:S05]  /*4600*/  CALL.REL.NOINC `($__internal_2_$__cuda_sm10x_tcgen05_guardrail_trap_unallocated_columns_being_dealloced) ;  /* 0x0000005c00f47944 */ /* 0x020fea0003c00000 */
.L_x_85:
[----:B------:R-:W-:Y:S01]  /*4610*/  NOP ;  /* 0x0000000000007918 */ /* 0x000fe20000000000 */
[----:B----4-:R-:W-:Y:S05]  /*4620*/  EXIT ;  /* 0x000000000000794d */ /* 0x010fea0003800000 */
.L_x_67:
[----:B------:R-:W-:-:S09]  /*4630*/  UISETP.NE.OR UP0, UPT, UR18, 0x3, !UP3 ;  /* 0x000000031200788c */ /* 0x000fd2000df05670 */
[----:B------:R-:W-:Y:S05]  /*4640*/  BRA.U UP0, `(.L_x_86) ;  /* 0x0000000d00d87547 */ /* 0x000fea000b800000 */
[----:B------:R-:W2:Y:S01]  /*4650*/  LDCU.64 UR4, c[0x0][0x888] ;  /* 0x00011100ff0477ac */ /* 0x000ea20008000a00 */
[----:B------:R-:W-:Y:S02]  /*4660*/  HFMA2 R9, -RZ, RZ, 0, 0 ;  /* 0x00000000ff097431 */ /* 0x000fe400000001ff */
[----:B------:R-:W-:Y:S01]  /*4670*/  IMAD.MOV.U32 R11, RZ, RZ, 0x1 ;  /* 0x00000001ff0b7424 */ /* 0x000fe200078e00ff */
[----:B------:R-:W-:Y:S01]  /*4680*/  MOV R8, 0x7000 ;  /* 0x0000700000087802 */ /* 0x000fe20000000f00 */
[----:B------:R-:W3:Y:S01]  /*4690*/  LDCU UR44, c[0x0][0x370] ;  /* 0x00006e00ff2c77ac */ /* 0x000ee20008000800 */
[----:B------:R-:W-:Y:S01]  /*46a0*/  IMAD.MOV.U32 R10, RZ, RZ, RZ ;  /* 0x000000ffff0a7224 */ /* 0x000fe200078e00ff */
[----:B------:R-:W3:Y:S01]  /*46b0*/  LDCU.128 UR48, c[0x0][0xb10] ;  /* 0x00016200ff3077ac */ /* 0x000ee20008000c00 */
[----:B------:R-:W4:Y:S01]  /*46c0*/  LDCU UR37, c[0x0][0x374] ;  /* 0x00006e80ff2577ac */ /* 0x000f220008000800 */
[----:B------:R-:W1:Y:S01]  /*46d0*/  LDCU.64 UR42, c[0x0][0x890] ;  /* 0x00011200ff2a77ac */ /* 0x000e620008000a00 */
[----:B------:R-:W1:Y:S01]  /*46e0*/  LDCU UR29, c[0x0][0xb0c] ;  /* 0x00016180ff1d77ac */ /* 0x000e620008000800 */
[----:B--2---:R-:W-:Y:S01]  /*46f0*/  UISETP.NE.U32.AND UP0, UPT, UR4, URZ, UPT ;  /* 0x000000ff0400728c */ /* 0x004fe2000bf05070 */
[----:B------:R-:W2:Y:S01]  /*4700*/  LDCU UR56, c[0x0][0xb20] ;  /* 0x00016400ff3877ac */ /* 0x000ea20008000800 */
[----:B------:R-:W2:Y:S01]  /*4710*/  LDCU UR4, c[0x0][0xb30] ;  /* 0x00016600ff0477ac */ /* 0x000ea20008000800 */
[----:B---3--:R-:W-:-:S02]  /*4720*/  UIMAD.WIDE.U32 UR8, UR44, UR48, URZ ;  /* 0x000000302c0872a5 */ /* 0x008fc4000f8e00ff */
[----:B----4-:R-:W-:Y:S02]  /*4730*/  UIMAD.WIDE.U32 UR10, UR37, UR51, URZ ;  /* 0x00000033250a72a5 */ /* 0x010fe4000f8e00ff */
[----:B-1----:R-:W-:Y:S02]  /*4740*/  UISETP.NE.U32.AND UP6, UPT, UR42, URZ, UPT ;  /* 0x000000ff2a00728c */ /* 0x002fe4000bfc5070 */
[----:B------:R-:W-:Y:S01]  /*4750*/  UISETP.NE.AND.EX UP5, UPT, UR5, URZ, UPT, UP0 ;  /* 0x000000ff0500728c */ /* 0x000fe2000bfa5300 */
[----:B------:R-:W-:Y:S01]  /*4760*/  UMOV UR6, 0x400 ;  /* 0x0000040000067882 */ /* 0x000fe20000000000 */
[----:B------:R-:W-:Y:S01]  /*4770*/  UISETP.NE.AND UP0, UPT, UR21, 0x1, UPT ;  /* 0x000000011500788c */ /* 0x000fe2000bf05270 */
[----:B------:R-:W-:Y:S01]  /*4780*/  UMOV UR8, UR9 ;  /* 0x0000000900087c82 */ /* 0x000fe20008000000 */
[----:B------:R-:W-:Y:S01]  /*4790*/  UMOV UR45, UR11 ;  /* 0x0000000b002d7c82 */ /* 0x000fe20008000000 */
[----:B------:R-:W-:Y:S01]  /*47a0*/  UISETP.NE.AND UP0, UPT, UR29, 0x1, UPT ;  /* 0x000000011d00788c */ /* 0x000fe2000bf05270 */
[----:B------:R-:W1:Y:S01]  /*47b0*/  LDCU.64 UR54, c[0x0][0x348] ;  /* 0x00006900ff3677ac */ /* 0x000e620008000a00 */
[----:B------:R-:W-:Y:S01]  /*47c0*/  UMOV UR30, URZ ;  /* 0x000000ff001e7c82 */ /* 0x000fe20008000000 */
[----:B------:R-:W-:-:S02]  /*47d0*/  UPLOP3.LUT UP1, UPT, UPT, UPT, UPT, 0x40, 0x4 ;  /* 0x000000000004789c */ /* 0x000fc40003f2e870 */
[----:B------:R-:W-:Y:S01]  /*47e0*/  UISETP.GE.AND UP3, UPT, UR21, 0x1, UPT ;  /* 0x000000011500788c */ /* 0x000fe2000bf66270 */
[----:B------:R-:W3:Y:S01]  /*47f0*/  LDCU.64 UR22, c[0x0][0xb28] ;  /* 0x00016500ff1677ac */ /* 0x000ee20008000a00 */
[----:B------:R-:W-:Y:S02]  /*4800*/  ULEA UR6, UR15, UR6, 0x18 ;  /* 0x000000060f067291 */ /* 0x000fe4000f8ec0ff */
[----:B------:R-:W-:Y:S02]  /*4810*/  UISETP.NE.AND.EX UP6, UPT, UR43, URZ, UPT, UP6 ;  /* 0x000000ff2b00728c */ /* 0x000fe4000bfc5360 */
[----:B------:R-:W-:Y:S02]  /*4820*/  USHF.R.U32.HI UR52, URZ, UR49, UR8 ;  /* 0x00000031ff347299 */ /* 0x000fe40008011608 */
[----:B--2---:R-:W-:Y:S02]  /*4830*/  USHF.R.U32.HI UR45, URZ, UR56, UR45 ;  /* 0x00000038ff2d7299 */ /* 0x004fe4000801162d */
[----:B------:R-:W-:-:S02]  /*4840*/  UISETP.NE.AND UP0, UPT, UR50, 0x1, UPT ;  /* 0x000000013200788c */ /* 0x000fc4000bf05270 */
[----:B------:R-:W-:-:S11]  /*4850*/  UISETP.NE.AND UP4, UPT, UR4, 0x1, UPT ;  /* 0x000000010400788c */ /* 0x000fd6000bf85270 */
.L_x_94:
[C---:B------:R-:W-:Y:S02]  /*4860*/  LEA R3, R10.reuse, UR6, 0x3 ;  /* 0x000000060a037c11 */ /* 0x040fe4000f8e18ff */
[----:B------:R-:W-:Y:S02]  /*4870*/  SHF.L.U32 R0, R9, 0x1f, RZ ;  /* 0x0000001f09007819 */ /* 0x000fe400000006ff */
[----:B------:R-:W-:Y:S02]  /*4880*/  LEA R4, R10, UR6, 0x4 ;  /* 0x000000060a047c11 */ /* 0x000fe4000f8e20ff */
[----:B--2---:R-:W2:Y:S02]  /*4890*/  SYNCS.PHASECHK.TRANS64.TRYWAIT P0, [R3+URZ+0x190], R0 ;  /* 0x00019000030075a7 */ /* 0x004ea400080011ff */
[----:B--2---:R-:W-:Y:S05]  /*48a0*/  @!P0 BRA `(.L_x_87) ;  /* 0x0000005800988947 */ /* 0x004fea0003800000 */
.L_x_190:
[----:B------:R-:W4:Y:S01]  /*48b0*/  LDS.128 R4, [R4+0x220] ;  /* 0x0002200004047984 */ /* 0x000f220000000c00 */
[----:B------:R-:W-:Y:S01]  /*48c0*/  UISETP.GE.AND UP0, UPT, UR21, 0x1, UPT ;  /* 0x000000011500788c */ /* 0x000fe2000bf06270 */
[----:B------:R-:W-:Y:S01]  /*48d0*/  @!PT LDS RZ, [RZ] ;  /* 0x00000000fffff984 */ /* 0x000fe20000000800 */
[----:B------:R-:W-:Y:S01]  /*48e0*/  @!PT LDS RZ, [RZ] ;  /* 0x00000000fffff984 */ /* 0x000fe20000000800 */
[----:B------:R-:W-:Y:S01]  /*48f0*/  @!PT LDS RZ, [RZ] ;  /* 0x00000000fffff984 */ /* 0x000fe20000000800 */
[----:B------:R-:W-:Y:S01]  /*4900*/  @!PT LDS RZ, [RZ] ;  /* 0x00000000fffff984 */ /* 0x000fe20000000800 */
[----:B------:R1:W-:Y:S06]  /*4910*/  MEMBAR.ALL.CTA ;  /* 0x0000000000007992 */ /* 0x0003ec0000008000 */
[----:B-1----:R-:W1:Y:S01]  /*4920*/  FENCE.VIEW.ASYNC.S ;  /* 0x00000000000073c6 */ /* 0x002e620000000000 */
[----:B----4-:R-:W-:Y:S11]  /*4930*/  LOP3.LUT P0, RZ, R6, 0x1, RZ, 0xc0, !PT ;  /* 0x0000000106ff7812 */ /* 0x010ff6000780c0ff */
[----:B------:R-:W-:Y:S02]  /*4940*/  @!UPT UIADD3 URZ, UPT, UPT, URZ, URZ, URZ ;  /* 0x000000fffffff290 */ /* 0x000fe4000fffe0ff */
[----:B-1----:R-:W-:Y:S01]  /*4950*/  VOTEU.ANY UP3, P0 ;  /* 0x0000000000ff7886 */ /* 0x002fe20000060100 */
[----:B------:R-:W-:Y:S11]  /*4960*/  PLOP3.LUT P0, PT, PT, PT, UP3, 0x80, 0x8 ;  /* 0x000000000008781c */ /* 0x000ff60003f0f038 */
[----:B------:R-:W-:Y:S02]  /*4970*/  @!UPT UIADD3 URZ, UPT, UPT, URZ, URZ, URZ ;  /* 0x000000fffffff290 */ /* 0x000fe4000fffe0ff */
[----:B--2---:R-:W-:Y:S02]  /*4980*/  @P0 SHF.R.U32.HI R0, RZ, 0x10, R5 ;  /* 0x00000010ff000819 */ /* 0x004fe40000011605 */
[----:B------:R-:W-:Y:S02]  /*4990*/  @P0 MOV R2, R4 ;  /* 0x0000000400020202 */ /* 0x000fe40000000f00 */
[----:B------:R-:W-:Y:S01]  /*49a0*/  @P0 R2UR UR4, R0 ;  /* 0x00000000000402ca */ /* 0x000fe200000e0000 */
[----:B------:R-:W-:Y:S01]  /*49b0*/  VIADD R0, R3, 0x1a0 ;  /* 0x000001a003007836 */ /* 0x000fe20000000000 */
[----:B------:R-:W-:Y:S02]  /*49c0*/  @P0 LOP3.LUT R4, R5, 0xffff, RZ, 0xc0, !PT ;  /* 0x0000ffff05040812 */ /* 0x000fe400078ec0ff */
[----:B------:R-:W-:Y:S02]  /*49d0*/  @P0 R2UR UR7, R2 ;  /* 0x00000000020702ca */ /* 0x000fe400000e0000 */
[----:B------:R-:W-:Y:S02]  /*49e0*/  PRMT R0, RZ, 0x654, R0 ;  /* 0x00000654ff007816 */ /* 0x000fe40000000000 */
[----:B------:R-:W-:Y:S02]  /*49f0*/  @P0 R2UR UR5, R4 ;  /* 0x00000000040502ca */ /* 0x000fe400000e0000 */
[----:B------:R1:W-:Y:S03]  /*4a00*/  SYNCS.ARRIVE.TRANS64.RED.A1T0 RZ, [R0+URZ], RZ ;  /* 0x000000ff00ff79a7 */ /* 0x0003e600081004ff */
[----:B------:R-:W-:Y:S04]  /*4a10*/  @UP3 UMOV UR31, UR4 ;  /* 0x00000004001f3c82 */ /* 0x000fe80008000000 */
[----:B------:R-:W-:Y:S04]  /*4a20*/  @UP3 UMOV UR14, UR7 ;  /* 0x00000007000e3c82 */ /* 0x000fe80008000000 */
[----:B------:R-:W-:Y:S01]  /*4a30*/  @UP3 UMOV UR13, UR5 ;  /* 0x00000005000d3c82 */ /* 0x000fe20008000000 */
[----:B------:R-:W-:Y:S05]  /*4a40*/  BRA.U !UP0, `(.L_x_88) ;  /* 0x0000000108c07547 */ /* 0x000fea000b800000 */
[----:B------:R-:W-:Y:S02]  /*4a50*/  UIMAD.WIDE.U32 UR10, UR13, UR51, URZ ;  /* 0x000000330d0a72a5 */ /* 0x000fe4000f8e00ff */
[----:B------:R-:W-:Y:S02]  /*4a60*/  UP2UR UR12, UPR, URZ, 0x4 ;  /* 0x00000004ff0c7883 */ /* 0x000fe40008000000 */
[----:B------:R-:W-:Y:S02]  /*4a70*/  UISETP.NE.AND UP2, UPT, UR50, 0x1, UPT ;  /* 0x000000013200788c */ /* 0x000fe4000bf45270 */
[----:B------:R-:W-:Y:S02]  /*4a80*/  UIMAD.WIDE.U32 UR16, UR14, UR48, URZ ;  /* 0x000000300e1072a5 */ /* 0x000fe4000f8e00ff */
[----:B------:R-:W-:Y:S02]  /*4a90*/  USEL UR4, UR37, UR45, !UP2 ;  /* 0x0000002d25047287 */ /* 0x000fe4000d000000 */
[----:B------:R-:W-:Y:S02]  /*4aa0*/  UISETP.NE.AND UP0, UPT, UR29, 0x1, UPT ;  /* 0x000000011d00788c */ /* 0x000fe4000bf05270 */
[----:B------:R-:W-:Y:S02]  /*4ab0*/  UP2UR UR20, UPR, URZ, 0x2 ;  /* 0x00000002ff147883 */ /* 0x000fe40008000000 */
[----:B------:R-:W-:Y:S02]  /*4ac0*/  UISETP.NE.AND UP1, UPT, UR21, 0x1, UPT ;  /* 0x000000011500788c */ /* 0x000fe4000bf25270 */
[----:B---3--:R-:W-:Y:S02]  /*4ad0*/  UIMAD.WIDE.U32 UR18, UR4, UR22, URZ ;  /* 0x00000016041272a5 */ /* 0x008fe4000f8e00ff */
[----:B------:R-:W-:Y:S01]  /*4ae0*/  USEL UR8, UR44, UR52, !UP0 ;  /* 0x000000342c087287 */ /* 0x000fe2000c000000 */
[----:B------:R-:W-:Y:S02]  /*4af0*/  UMOV UR5, UR11 ;  /* 0x0000000b00057c82 */ /* 0x000fe40008000000 */
[----:B------:R-:W-:Y:S02]  /*4b00*/  USHF.R.U32.HI UR7, URZ, UR56, UR5 ;  /* 0x00000038ff077299 */ /* 0x000fe40008011605 */
[----:B------:R-:W-:Y:S02]  /*4b10*/  UIMAD.WIDE.U32 UR24, UR8, UR22, URZ ;  /* 0x00000016081872a5 */ /* 0x000fe4000f8e00ff */
[----:B------:R-:W-:Y:S02]  /*4b20*/  USEL UR7, UR13, UR7, !UP2 ;  /* 0x000000070d077287 */ /* 0x000fe4000d000000 */
[----:B------:R-:W-:Y:S02]  /*4b30*/  UISETP.NE.AND UP2, UPT, UR12, URZ, UPT ;  /* 0x000000ff0c00728c */ /* 0x000fe4000bf45270 */
[----:B------:R-:W-:Y:S01]  /*4b40*/  UIMAD.WIDE.U32 UR10, UR7, UR22, URZ ;  /* 0x00000016070a72a5 */ /* 0x000fe2000f8e00ff */
[----:B------:R-:W-:Y:S02]  /*4b50*/  UMOV UR5, UR17 ;  /* 0x0000001100057c82 */ /* 0x000fe40008000000 */
[----:B------:R-:W-:Y:S03]  /*4b60*/  USHF.R.U32.HI UR9, URZ, UR49, UR5 ;  /* 0x00000031ff097299 */ /* 0x000fe60008011605 */
[----:B------:R-:W-:Y:S02]  /*4b70*/  UMOV UR5, UR19 ;  /* 0x0000001300057c82 */ /* 0x000fe40008000000 */
[----:B------:R-:W-:Y:S03]  /*4b80*/  @UP1 USHF.R.U32.HI UR4, URZ, UR23, UR5 ;  /* 0x00000017ff041299 */ /* 0x000fe60008011605 */
[----:B------:R-:W-:Y:S01]  /*4b90*/  UMOV UR5, UR25 ;  /* 0x0000001900057c82 */ /* 0x000fe20008000000 */
[----:B------:R-:W-:Y:S02]  /*4ba0*/  UIMAD UR4, UR21, UR4, URZ ;  /* 0x00000004150472a4 */ /* 0x000fe4000f8e02ff */
[----:B------:R-:W-:Y:S02]  /*4bb0*/  @UP1 USHF.R.U32.HI UR8, URZ, UR23, UR5 ;  /* 0x00000017ff081299 */ /* 0x000fe40008011605 */
[----:B------:R-:W-:Y:S02]  /*4bc0*/  USEL UR5, UR14, UR9, !UP0 ;  /* 0x000000090e057287 */ /* 0x000fe4000c000000 */
[----:B------:R-:W-:Y:S02]  /*4bd0*/  UIMAD UR9, UR21, UR8, URZ ;  /* 0x00000008150972a4 */ /* 0x000fe4000f8e02ff */
[----:B------:R-:W-:Y:S03]  /*4be0*/  UISETP.GE.AND UP0, UPT, UR7, UR4, UPT ;  /* 0x000000040700728c */ /* 0x000fe6000bf06270 */
[----:B------:R-:W-:Y:S01]  /*4bf0*/  UMOV UR4, UR11 ;  /* 0x0000000b00047c82 */ /* 0x000fe20008000000 */
[----:B------:R-:W-:Y:S02]  /*4c00*/  UISETP.GE.OR UP0, UPT, UR5, UR9, UP0 ;  /* 0x000000090500728c */ /* 0x000fe40008706670 */
[----:B------:R-:W-:Y:S02]  /*4c10*/  USHF.R.U32.HI UR4, URZ, UR23, UR4 ;  /* 0x00000017ff047299 */ /* 0x000fe40008011604 */
[----:B------:R-:W-:Y:S02]  /*4c20*/  UIMAD.WIDE.U32 UR10, UR5, UR22, URZ ;  /* 0x00000016050a72a5 */ /* 0x000fe4000f8e00ff */
[----:B------:R-:W-:Y:S04]  /*4c30*/  USEL UR12, UR7, UR4, !UP1 ;  /* 0x00000004070c7287 */ /* 0x000fe8000c800000 */
[----:B------:R-:W-:Y:S01]  /*4c40*/  UIADD3 UR9, UPT, UPT, -UR12, URZ, URZ ;  /* 0x000000ff0c097290 */ /* 0x000fe2000fffe1ff */
[----:B------:R-:W-:Y:S02]  /*4c50*/  @!UP0 UMOV UR4, UR11 ;  /* 0x0000000b00048c82 */ /* 0x000fe40008000000 */
[----:B------:R-:W-:Y:S02]  /*4c60*/  @!UP0 USHF.R.U32.HI UR4, URZ, UR23, UR4 ;  /* 0x00000017ff048299 */ /* 0x000fe40008011604 */
[----:B------:R-:W-:Y:S02]  /*4c70*/  UIMAD UR9, UR21, UR9, UR7 ;  /* 0x00000009150972a4 */ /* 0x000fe4000f8e0207 */
[----:B------:R-:W-:Y:S02]  /*4c80*/  @!UP0 USEL UR4, UR5, UR4, !UP1 ;  /* 0x0000000405048287 */ /* 0x000fe4000c800000 */
[----:B------:R-:W-:Y:S02]  /*4c90*/  UISETP.NE.AND UP1, UPT, UR20, URZ, UPT ;  /* 0x000000ff1400728c */ /* 0x000fe4000bf25270 */
[----:B------:R-:W-:Y:S02]  /*4ca0*/  @!UP0 UIMAD UR8, UR8, UR9, UR4 ;  /* 0x00000009080882a4 */ /* 0x000fe4000f8e0204 */
[----:B------:R-:W-:Y:S02]  /*4cb0*/  @!UP0 UIADD3 UR10, UPT, UPT, UR12, -UR4, URZ ;  /* 0x800000040c0a8290 */ /* 0x000fe4000fffe0ff */
[----:B------:R-:W-:Y:S02]  /*4cc0*/  UIADD3 UR9, UPT, UPT, -UR7, URZ, URZ ;  /* 0x000000ff07097290 */ /* 0x000fe4000fffe1ff */
[----:B------:R-:W-:Y:S02]  /*4cd0*/  UIADD3 UR4, UPT, UPT, -UR5, URZ, URZ ;  /* 0x000000ff05047290 */ /* 0x000fe4000fffe1ff */
[----:B------:R-:W-:Y:S03]  /*4ce0*/  @!UP0 UIMAD UR7, UR10, UR21, UR5 ;  /* 0x000000150a0782a4 */ /* 0x000fe6000f8e0205 */
[----:B------:R-:W-:Y:S01]  /*4cf0*/  @!UP0 UMOV UR5, UR8 ;  /* 0x0000000800058c82 */ /* 0x000fe20008000000 */
[----:B------:R-:W-:Y:S02]  /*4d00*/  UIMAD UR8, UR29, UR4, UR14 ;  /* 0x000000041d0872a4 */ /* 0x000fe4000f8e020e */
[----:B------:R-:W-:Y:S02]  /*4d10*/  UIMAD UR4, UR50, UR9, UR13 ;  /* 0x00000009320472a4 */ /* 0x000fe4000f8e020d */
[----:B------:R-:W-:Y:S02]  /*4d20*/  UIMAD UR14, UR5, UR29, UR8 ;  /* 0x0000001d050e72a4 */ /* 0x000fe4000f8e0208 */
[----:B------:R-:W-:Y:S11]  /*4d30*/  UIMAD UR13, UR7, UR50, UR4 ;  /* 0x00000032070d72a4 */ /* 0x000ff6000f8e0204 */
[----:B------:R-:W-:Y:S01]  /*4d40*/  @!UPT UIADD3 URZ, UPT, UPT, URZ, URZ, URZ ;  /* 0x000000fffffff290 */ /* 0x000fe2000fffe0ff */
.L_x_88:
[----:B------:R-:W2:Y:S01]  /*4d50*/  @!UP4 LDCU.128 UR16, c[0x0][0xb10] ;  /* 0x00016200ff10c7ac */ /* 0x000ea20008000c00 */
[----:B------:R-:W-:Y:S04]  /*4d60*/  ISETP.NE.U32.AND P0, PT, RZ, UR42, PT ;  /* 0x0000002aff007c0c */ /* 0x000fe8000bf05070 */
[----:B------:R-:W-:Y:S01]  /*4d70*/  ISETP.NE.AND.EX P0, PT, RZ, UR43, PT, P0 ;  /* 0x0000002bff007c0c */ /* 0x000fe2000bf05300 */
[----:B------:R-:W4:Y:S01]  /*4d80*/  @!UP4 LDCU UR5, c[0x0][0xb0c] ;  /* 0x00016180ff05c7ac */ /* 0x000f220008000800 */
[----:B--2---:R-:W-:Y:S02]  /*4d90*/  UIMAD.WIDE.U32 UR8, UR14, UR16, URZ ;  /* 0x000000100e0872a5 */ /* 0x004fe4000f8e00ff */
[----:B------:R-:W-:Y:S05]  /*4da0*/  UIMAD.WIDE.U32 UR10, UR13, UR19, URZ ;  /* 0x000000130d0a72a5 */ /* 0x000fea000f8e00ff */
[----:B------:R-:W-:Y:S01]  /*4db0*/  @!UP4 UMOV UR4, UR9 ;  /* 0x000000090004cc82 */ /* 0x000fe20008000000 */
[----:B----4-:R-:W-:Y:S02]  /*4dc0*/  @!UP4 UISETP.NE.AND UP0, UPT, UR5, 0x1, UPT ;  /* 0x000000010500c88c */ /* 0x010fe4000bf05270 */
[----:B------:R-:W-:Y:S01]  /*4dd0*/  @!UP4 USHF.R.U32.HI UR4, URZ, UR17, UR4 ;  /* 0x00000011ff04c299 */ /* 0x000fe20008011604 */
[----:B------:R-:W-:Y:S03]  /*4de0*/  @!UP4 UMOV UR7, UR11 ;  /* 0x0000000b0007cc82 */ /* 0x000fe60008000000 */
[----:B------:R-:W-:Y:S02]  /*4df0*/  @!UP4 USEL UR8, UR14, UR4, !UP0 ;  /* 0x000000040e08c287 */ /* 0x000fe4000c000000 */
[----:B------:R-:W-:Y:S05]  /*4e00*/  @!UP4 UISETP.NE.AND UP0, UPT, UR18, 0x1, UPT ;  /* 0x000000011200c88c */ /* 0x000fea000bf05270 */
[----:B------:R-:W2:Y:S02]  /*4e10*/  @!UP4 LDCU UR4, c[0x0][0xb20] ;  /* 0x00016400ff04c7ac */ /* 0x000ea40008000800 */
[----:B--2---:R-:W-:Y:S04]  /*4e20*/  @!UP4 USHF.R.U32.HI UR7, URZ, UR4, UR7 ;  /* 0x00000004ff07c299 */ /* 0x004fe80008011607 */
[----:B------:R-:W-:Y:S04]  /*4e30*/  @!UP4 USEL UR7, UR13, UR7, !UP0 ;  /* 0x000000070d07c287 */ /* 0x000fe8000c000000 */
[----:B------:R-:W-:Y:S02]  /*4e40*/  @!UP4 UIADD3 UR4, UPT, UPT, -UR8, UR7, URZ ;  /* 0x000000070804c290 */ /* 0x000fe4000fffe1ff */
[----:B------:R-:W-:Y:S02]  /*4e50*/  @!UP4 UIADD3 UR7, UPT, UPT, UR8, -UR7, URZ ;  /* 0x800000070807c290 */ /* 0x000fe4000fffe0ff */
[----:B------:R-:W-:Y:S02]  /*4e60*/  @!UP4 UIMAD UR14, UR4, UR5, UR14 ;  /* 0x00000005040ec2a4 */ /* 0x000fe4000f8e020e */
[----:B------:R-:W-:Y:S01]  /*4e70*/  @!UP4 UIMAD UR13, UR7, UR18, UR13 ;  /* 0x00000012070dc2a4 */ /* 0x000fe2000f8e020d */
[----:B------:R-:W-:Y:S11]  /*4e80*/  BRA.U UP1, `(.L_x_89) ;  /* 0x0000000101107547 */ /* 0x000ff6000b800000 */
[----:B------:R-:W-:Y:S04]  /*4e90*/  MOV R2, UR53 ;  /* 0x0000003500027c02 */ /* 0x000fe80008000f00 */
[----:B------:R-:W-:Y:S04]  /*4ea0*/  SHF.L.U32 R2, R2, 0x1f, RZ ;  /* 0x0000001f02027819 */ /* 0x000fe800000006ff */
[----:B------:R-:W2:Y:S02]  /*4eb0*/  SYNCS.PHASECHK.TRANS64.TRYWAIT P1, [UR6+0x188], R2 ;  /* 0x00018802ff0075a7 */ /* 0x000ea40008021106 */
[----:B--2---:R-:W-:Y:S05]  /*4ec0*/  @!P1 BRA `(.L_x_90) ;  /* 0x0000005400249947 */ /* 0x004fea0003800000 */
.L_x_89:
[----:B------:R-:W-:Y:S05]  /*4ed0*/  BRA.U !UP6, `(.L_x_91) ;  /* 0x000000010e387547 */ /* 0x000fea000b800000 */
[----:B------:R-:W-:Y:S01]  /*4ee0*/  UPLOP3.LUT UP2, UPT, UPT, UPT, UP5, 0x80, 0x8 ;  /* 0x000000000008789c */ /* 0x000fe20003f4f050 */
[----:B-1----:R-:W-:Y:S01]  /*4ef0*/  HFMA2 R0, -RZ, RZ, 0, 5.9604644775390625e-08 ;  /* 0x00000001ff007431 */ /* 0x002fe200000001ff */
[----:B------:R-:W1:Y:S01]  /*4f00*/  LDCU.64 UR8, c[0x0][0x358] ;  /* 0x00006b00ff0877ac */ /* 0x000e620008000a00 */
[----:B------:R-:W-:Y:S03]  /*4f10*/  IMAD.MOV.U32 R234, RZ, RZ, 0x1 ;  /* 0x00000001ffea7424 */ /* 0x000fe600078e00ff */
[----:B------:R-:W-:Y:S05]  /*4f20*/  PLOP3.LUT P1, PT, PT, PT, UP2, 0x80, 0x8 ;  /* 0x000000000008781c */ /* 0x000fea0003f2f028 */
[----:B------:R-:W2:Y:S01]  /*4f30*/  @UP2 LDCU.64 UR4, c[0x0][0x888] ;  /* 0x00011100ff0427ac */ /* 0x000ea20008000a00 */
[----:B------:R-:W-:Y:S07]  /*4f40*/  @UP2 UIMAD UR7, UR36, UR42, URZ ;  /* 0x0000002a240722a4 */ /* 0x000fee000f8e02ff */
[----:B------:R-:W-:Y:S01]  /*4f50*/  @!P1 PRMT R234, R0, 0x7610, R234 ;  /* 0x0000761000ea9816 */ /* 0x000fe200000000ea */
[----:B--2---:R-:W-:Y:S06]  /*4f60*/  @UP2 UIMAD.WIDE UR4, UR7, 0x4, UR4 ;  /* 0x00000004070428a5 */ /* 0x004fec000f8e0204 */
[----:B------:R-:W-:Y:S01]  /*4f70*/  IMAD.U32 R2, RZ, RZ, UR4 ;  /* 0x00000004ff027e24 */ /* 0x000fe2000f8e00ff */
[----:B------:R-:W-:Y:S04]  /*4f80*/  MOV R3, UR5 ;  /* 0x0000000500037c02 */ /* 0x000fe80008000f00 */
[----:B------:R-:W2:Y:S01]  /*4f90*/  @!UP2 LDCU UR4, c[0x0][0x880] ;  /* 0x00011000ff04a7ac */ /* 0x000ea20008000800 */
[----:B-1---5:R4:W5:Y:S02]  /*4fa0*/  @P1 LDG.E R121, desc[UR8][R2.64] ;  /* 0x0000000802791981 */ /* 0x022964000c1e1900 */
[----:B--2-4-:R-:W-:Y:S07]  /*4fb0*/  @!P1 IMAD.U32 R121, RZ, RZ, UR4 ;  /* 0x00000004ff799e24 */ /* 0x014fee000f8e00ff */
.L_x_91:
[----:B-----5:R-:W-:Y:S01]  /*4fc0*/  @!P0 FSETP.EQ.AND P1, PT, R121, RZ, PT ;  /* 0x000000ff7900820b */ /* 0x020fe20003f22000 */
[----:B------:R-:W-:Y:S01]  /*4fd0*/  @!UPT UIADD3 URZ, UPT, UPT, URZ, URZ, URZ ;  /* 0x000000fffffff290 */ /* 0x000fe2000fffe0ff */
[----:B------:R-:W-:Y:S11]  /*4fe0*/  @!P0 BRA `(.L_x_92) ;  /* 0x0000000000148947 */ /* 0x000ff60003800000 */
[----:B------:R-:W-:Y:S02]  /*4ff0*/  LOP3.LUT P0, RZ, R234, 0xff, RZ, 0xc0, !PT ;  /* 0x000000ffeaff7812 */ /* 0x000fe4000780c0ff */
[----:B------:R-:W-:Y:S04]  /*5000*/  PLOP3.LUT P1, PT, PT, PT, UP2, 0x80, 0x8 ;  /* 0x000000000008781c */ /* 0x000fe80003f2f028 */
[----:B------:R-:W-:Y:S07]  /*5010*/  PLOP3.LUT P1, PT, P1, PT, PT, 0x8, 0x80 ;  /* 0x000000000080781c */ /* 0x000fee0000f2e170 */
[----:B------:R-:W-:Y:S11]  /*5020*/  @P0 FSETP.EQ.AND P1, PT, R121, RZ, PT ;  /* 0x000000ff7900020b */ /* 0x000ff60003f22000 */
[----:B------:R-:W-:Y:S02]  /*5030*/  @!UPT UIADD3 URZ, UPT, UPT, URZ, URZ, URZ ;  /* 0x000000fffffff290 */ /* 0x000fe4000fffe0ff */
.L_x_92:
[----:B------:R-:W-:Y:S01]  /*5040*/  ULEA UR5, UR30, UR6, 0x3 ;  /* 0x000000061e057291 */ /* 0x000fe2000f8e18ff */
[----:B-1----:R-:W-:Y:S02]  /*5050*/  SHF.L.U32 R0, R11, 0x1f, RZ ;  /* 0x0000001f0b007819 */ /* 0x002fe400000006ff */
[----:B------:R-:W-:Y:S01]  /*5060*/  ELECT P0, URZ, PT ;  /* 0x0000000000ff782f */ /* 0x000fe20003800000 */
[----:B------:R-:W-:Y:S05]  /*5070*/  VIADD R10, R10, 0x1 ;  /* 0x000000010a0a7836 */ /* 0x000fea0000000000 */
[----:B------:R-:W1:Y:S02]  /*5080*/  SYNCS.PHASECHK.TRANS64.TRYWAIT P2, [UR5+0x170], R0 ;  /* 0x00017000ff0075a7 */ /* 0x000e640008041105 */
[----:B-1----:R-:W-:Y:S05]  /*5090*/  @!P2 BRA `(.L_x_93) ;  /* 0x0000005000c8a947 */ /* 0x002fea0003800000 */
.L_x_193:
[----:B------:R-:W-:Y:S01]  /*50a0*/  UIADD3 UR33, UPT, UPT, UR5, 0x160, URZ ;  /* 0x0000016005217890 */ /* 0x000fe2000fffe0ff */
[----:B------:R-:W-:Y:S01]  /*50b0*/  PLOP3.LUT P0, PT, P1, P0, PT, 0xf2, 0x2f ;  /* 0x00000000002f781c */ /* 0x000fe20000f01e72 */
[----:B------:R-:W-:Y:S01]  /*50c0*/  UMOV UR40, 0x0 ;  /* 0x0000000000287882 */ /* 0x000fe20000000000 */
[----:B------:R-:W-:Y:S01]  /*50d0*/  UMOV UR41, 0x10000000 ;  /* 0x1000000000297882 */ /* 0x000fe20000000000 */
[----:B------:R-:W-:Y:S01]  /*50e0*/  UMOV UR12, UR36 ;  /* 0x00000024000c7c82 */ /* 0x000fe20008000000 */
[----:B------:R-:W-:Y:S01]  /*50f0*/  UMOV UR20, UR36 ;  /* 0x0000002400147c82 */ /* 0x000fe20008000000 */
[----:B------:R-:W-:Y:S01]  /*5100*/  UMOV UR28, UR36 ;  /* 0x00000024001c7c82 */ /* 0x000fe20008000000 */
[----:B------:R-:W-:Y:S01]  /*5110*/  UMOV UR9, UR33 ;  /* 0x0000002100097c82 */ /* 0x000fe20008000000 */
[----:B------:R-:W-:Y:S01]  /*5120*/  UMOV UR17, UR33 ;  /* 0x0000002100117c82 */ /* 0x000fe20008000000 */
[----:B------:R-:W-:Y:S01]  /*5130*/  UMOV UR25, UR33 ;  /* 0x0000002100197c82 */ /* 0x000fe20008000000 */
[C---:B------:R-:W-:Y:S04]  /*5140*/  ISETP.NE.AND P1, PT, R10.reuse, 0x2, PT ;  /* 0x000000020a00780c */ /* 0x040fe80003f25270 */
[----:B------:R-:W-:Y:S01]  /*5150*/  VOTEU.ALL UP0, P0 ;  /* 0x0000000000ff7886 */ /* 0x000fe20000000000 */
[----:B-1----:R-:W-:Y:S02]  /*5160*/  SEL R0, RZ, 0x1, P1 ;  /* 0x00000001ff007807 */ /* 0x002fe40000800000 */
[----:B------:R-:W-:Y:S02]  /*5170*/  SEL R10, R10, RZ, P1 ;  /* 0x000000ff0a0a7207 */ /* 0x000fe40000800000 */
[----:B------:R-:W-:Y:S01]  /*5180*/  @!UP0 UIADD3 UR38, UP1, UPT, UR54, 0x580, URZ ;  /* 0x0000058036268890 */ /* 0x000fe2000ff3e0ff */
[----:B------:R-:W-:Y:S01]  /*5190*/  LOP3.LUT R9, R9, R0, RZ, 0x3c, !PT ;  /* 0x0000000009097212 */ /* 0x000fe200078e3cff */
[----:B------:R-:W-:Y:S02]  /*51a0*/  @!UP0 UIMAD UR4, UR30, 0x7000, UR6 ;  /* 0x000070001e0488a4 */ /* 0x000fe4000f8e0206 */
[----:B------:R-:W-:Y:S02]  /*51b0*/  @!UP0 UIADD3.X UR39, UPT, UPT, URZ, UR55, URZ, UP1, !UPT ;  /* 0x00000037ff278290 */ /* 0x000fe40008ffe4ff */
[----:B------:R-:W-:Y:S02]  /*51c0*/  @!UP0 USHF.L.U32 UR35, UR46, 0x7, URZ ;  /* 0x000000072e238899 */ /* 0x000fe400080006ff */
[----:B------:R-:W-:Y:S02]  /*51d0*/  @!UP0 UIMAD UR34, UR47, 0x70, URZ ;  /* 0x000000702f2288a4 */ /* 0x000fe4000f8e02ff */
[----:B------:R-:W-:Y:S01]  /*51e0*/  @!UP0 UIADD3 UR32, UPT, UPT, UR4, 0x300, URZ ;  /* 0x0000030004208890 */ /* 0x000fe2000fffe0ff */
[----:B------:R-:W-:Y:S01]  /*51f0*/  VOTEU.ALL UP1, P0 ;  /* 0x0000000000ff7886 */ /* 0x000fe20000020000 */
[----:B------:R-:W-:Y:S02]  /*5200*/  @!UP0 UIADD3 UR10, UPT, UPT, UR34, 0x10, URZ ;  /* 0x00000010220a8890 */ /* 0x000fe4000fffe0ff */
[----:B------:R-:W-:Y:S01]  /*5210*/  @!UP0 UIADD3 UR8, UPT, UPT, UR4, 0x1300, URZ ;  /* 0x0000130004088890 */ /* 0x000fe2000fffe0ff */
[----:B------:R-:W-:Y:S01]  /*5220*/  UMOV UR11, UR35 ;  /* 0x00000023000b7c82 */ /* 0x000fe20008000000 */
[----:B------:R-:W-:Y:S03]  /*5230*/  @!UP0 UIADD3 UR18, UPT, UPT, UR34, 0x20, URZ ;  /* 0x0000002022128890 */ /* 0x000fe6000fffe0ff */
[----:B------:R1:W-:Y:S01]  /*5240*/  @!UP1 UTMALDG.3D [UR32], [UR38], desc[UR40] ;  /* 0x00002820260095b4 */ /* 0x0003e20008011000 */
[----:B------:R-:W-:Y:S01]  /*5250*/  VOTEU.ALL UP1, P0 ;  /* 0x0000000000ff7886 */ /* 0x000fe20000020000 */
[----:B------:R-:W-:Y:S01]  /*5260*/  @!UP0 UIADD3 UR16, UPT, UPT, UR4, 0x2300, URZ ;  /* 0x0000230004108890 */ /* 0x000fe2000fffe0ff */
[----:B------:R-:W-:Y:S01]  /*5270*/  UMOV UR19, UR35 ;  /* 0x0000002300137c82 */ /* 0x000fe20008000000 */
[----:B------:R-:W-:Y:S02]  /*5280*/  @!UP0 UIADD3 UR26, UPT, UPT, UR34, 0x30, URZ ;  /* 0x00000030221a8890 */ /* 0x000fe4000fffe0ff */
[----:B------:R-:W-:Y:S01]  /*5290*/  @!UP0 UIADD3 UR24, UPT, UPT, UR4, 0x3300, URZ ;  /* 0x0000330004188890 */ /* 0x000fe2000fffe0ff */
[----:B------:R2:W-:Y:S01]  /*52a0*/  @!UP1 UTMALDG.3D [UR8], [UR38], desc[UR40] ;  /* 0x00002808260095b4 */ /* 0x0005e20008011000 */
[----:B------:R-:W-:Y:S01]  /*52b0*/  VOTEU.ALL UP1, P0 ;  /* 0x0000000000ff7886 */ /* 0x000fe20000020000 */
[----:B------:R-:W-:Y:S01]  /*52c0*/  UMOV UR27, UR35 ;  /* 0x00000023001b7c82 */ /* 0x000fe20008000000 */
[----:B------:R-:W-:Y:S02]  /*52d0*/  UIADD3 UR47, UPT, UPT, UR13, UR60, URZ ;  /* 0x0000003c0d2f7290 */ /* 0x000fe4000fffe0ff */
[----:B------:R-:W-:Y:S01]  /*52e0*/  UIADD3 UR46, UPT, UPT, UR14, UR61, URZ ;  /* 0x0000003d0e2e7290 */ /* 0x000fe2000fffe0ff */
[----:B------:R4:W-:Y:S01]  /*52f0*/  @!UP1 UTMALDG.3D [UR16], [UR38], desc[UR40] ;  /* 0x00002810260095b4 */ /* 0x0009e20008011000 */
[----:B------:R-:W-:Y:S05]  /*5300*/  VOTEU.ALL UP1, P0 ;  /* 0x0000000000ff7886 */ /* 0x000fea0000020000 */
[----:B------:R-:W-:Y:S01]  /*5310*/  @!UP1 UTMALDG.3D [UR24], [UR38], desc[UR40] ;  /* 0x00002818260095b4 */ /* 0x000fe20008011000 */
[----:B------:R-:W-:Y:S01]  /*5320*/  VOTEU.ALL UP1, P0 ;  /* 0x0000000000ff7886 */ /* 0x000fe20000020000 */
[----:B-1----:R-:W-:Y:S01]  /*5330*/  UMOV UR36, UR31 ;  /* 0x0000001f00247c82 */ /* 0x002fe20008000000 */
[----:B--2---:R-:W-:Y:S02]  /*5340*/  @!UP0 UIADD3 UR10, UPT, UPT, UR34, 0x40, URZ ;  /* 0x00000040220a8890 */ /* 0x004fe4000fffe0ff */
[----:B------:R-:W-:Y:S02]  /*5350*/  @!UP0 UIADD3 UR8, UPT, UPT, UR4, 0x4300, URZ ;  /* 0x0000430004088890 */ /* 0x000fe4000fffe0ff */
[----:B----4-:R-:W-:Y:S02]  /*5360*/  @!UP0 UIADD3 UR18, UPT, UPT, UR34, 0x50, URZ ;  /* 0x0000005022128890 */ /* 0x010fe4000fffe0ff */
[----:B------:R-:W-:Y:S05]  /*5370*/  @!UP0 UIADD3 UR16, UPT, UPT, UR4, 0x5300, URZ ;  /* 0x0000530004108890 */ /* 0x000fea000fffe0ff */
[----:B------:R1:W-:Y:S01]  /*5380*/  @!UP1 UTMALDG.3D [UR8], [UR38], desc[UR40] ;  /* 0x00002808260095b4 */ /* 0x0003e20008011000 */
[----:B------:R-:W-:Y:S02]  /*5390*/  UPLOP3.LUT UP1, UPT, UPT, UPT, UPT, 0x80, 0x8 ;  /* 0x000000000008789c */ /* 0x000fe40003f2f070 */
[----:B-1----:R-:W-:Y:S02]  /*53a0*/  @!UP0 UIADD3 UR10, UPT, UPT, UR34, 0x60, URZ ;  /* 0x00000060220a8890 */ /* 0x002fe4000fffe0ff */
[----:B------:R-:W-:Y:S01]  /*53b0*/  @!UP0 UIADD3 UR8, UPT, UPT, UR4, 0x6300, URZ ;  /* 0x0000630004088890 */ /* 0x000fe2000fffe0ff */
[----:B------:R-:W-:Y:S01]  /*53c0*/  VOTEU.ALL UP0, P0 ;  /* 0x0000000000ff7886 */ /* 0x000fe20000000000 */
[----:B------:R-:W-:Y:S04]  /*53d0*/  UIADD3 UR4, UPT, UPT, UR30, 0x1, URZ ;  /* 0x000000011e047890 */ /* 0x000fe8000fffe0ff */
[----:B------:R2:W-:Y:S01]  /*53e0*/  @!UP0 UTMALDG.3D [UR16], [UR38], desc[UR40] ;  /* 0x00002810260085b4 */ /* 0x0005e20008011000 */
[----:B------:R-:W-:Y:S04]  /*53f0*/  UISETP.NE.AND UP0, UPT, UR4, 0x2, UPT ;  /* 0x000000020400788c */ /* 0x000fe8000bf05270 */
[----:B------:R-:W-:Y:S02]  /*5400*/  USEL UR7, URZ, 0x1, UP0 ;  /* 0x00000001ff077887 */ /* 0x000fe40008000000 */
[----:B------:R-:W-:Y:S02]  /*5410*/  USEL UR30, UR4, URZ, UP0 ;  /* 0x000000ff041e7287 */ /* 0x000fe40008000000 */
[----:B------:R-:W-:Y:S01]  /*5420*/  VOTEU.ALL UP0, P0 ;  /* 0x0000000000ff7886 */ /* 0x000fe20000000000 */
[----:B------:R-:W-:Y:S01]  /*5430*/  UPRMT UR4, UR15, 0x654, UR33 ;  /* 0x000006540f047896 */ /* 0x000fe20008000021 */
[----:B------:R-:W-:Y:S03]  /*5440*/  LOP3.LUT R11, R11, UR7, RZ, 0x3c, !PT ;  /* 0x000000070b0b7c12 */ /* 0x000fe6000f8e3cff */
[----:B------:R2:W-:Y:S01]  /*5450*/  @!UP0 UTMALDG.3D [UR8], [UR38], desc[UR40] ;  /* 0x00002808260085b4 */ /* 0x0005e20008011000 */
[----:B------:R2:W-:Y:S04]  /*5460*/  @!P0 SYNCS.ARRIVE.TRANS64.RED.A0TR RZ, [UR5+0x160], R8 ;  /* 0x00016008ffff89a7 */ /* 0x0005e80008300405 */
[----:B------:R-:W-:Y:S01]  /*5470*/  SYNCS.ARRIVE.TRANS64.RED.A1T0 RZ, [UR4], RZ ;  /* 0x000000ffffff79a7 */ /* 0x000fe20008100404 */
[----:B------:R-:W-:Y:S05]  /*5480*/  BRA.U UP3, `(.L_x_94) ;  /* 0xfffffff103f47547 */ /* 0x000fea000b83ffff */
[----:B------:R-:W-:Y:S01]  /*5490*/  UIADD3 UR6, UPT, UPT, UR6, 0x170, URZ ;  /* 0x0000017006067890 */ /* 0x000fe2000fffe0ff */
[----:B------:R-:W-:-:S03]  /*54a0*/  SHF.L.U32 R2, R11, 0x1f, RZ ;  /* 0x0000001f0b027819 */ /* 0x000fc600000006ff */
[----:B------:R-:W-:-:S09]  /*54b0*/  ULEA UR4, UR30, UR6, 0x3 ;  /* 0x000000061e047291 */ /* 0x000fd2000f8e18ff */
[----:B------:R-:W1:Y:S02]  /*54c0*/  SYNCS.PHASECHK.TRANS64.TRYWAIT P0, [UR4], R2 ;  /* 0x00000002ff0075a7 */ /* 0x000e640008001104 */
[----:B-1----:R-:W-:Y:S05]  /*54d0*/  @!P0 BRA `(.L_x_95) ;  /* 0x0000004c00d08947 */ /* 0x002fea0003800000 */
.L_x_195:
[----:B------:R-:W-:-:S04]  /*54e0*/  UIADD3 UR4, UPT, UPT, UR30, 0x1, URZ ;  /* 0x000000011e047890 */ /* 0x000fc8000fffe0ff */
[----:B------:R-:W-:-:S04]  /*54f0*/  UISETP.NE.AND UP0, UPT, UR4, 0x2, UPT ;  /* 0x000000020400788c */ /* 0x000fc8000bf05270 */
[----:B------:R-:W-:Y:S02]  /*5500*/  USEL UR5, URZ, 0x1, UP0 ;  /* 0x00000001ff057887 */ /* 0x000fe40008000000 */
[----:B------:R-:W-:-:S04]  /*5510*/  USEL UR4, UR4, URZ, UP0 ;  /* 0x000000ff04047287 */ /* 0x000fc80008000000 */
[----:B------:R-:W-:Y:S01]  /*5520*/  ULEA UR4, UR4, UR6, 0x3 ;  /* 0x0000000604047291 */ /* 0x000fe2000f8e18ff */
[----:B-1----:R-:W-:-:S04]  /*5530*/  LOP3.LUT R2, R11, UR5, RZ, 0x3c, !PT ;  /* 0x000000050b027c12 */ /* 0x002fc8000f8e3cff */
[----:B------:R-:W-:Y:S01]  /*5540*/  SHF.L.U32 R2, R2, 0x1f, RZ ;  /* 0x0000001f02027819 */ /* 0x000fe200000006ff */
[----:B------:R-:W-:-:S07]  /*5550*/  IMAD.U32 R0, RZ, RZ, UR4 ;  /* 0x00000004ff007e24 */ /* 0x000fce000f8e00ff */
.L_x_96:
[----:B-1----:R1:W4:Y:S02]  /*5560*/  SYNCS.PHASECHK.TRANS64.TRYWAIT P0, [R0+URZ], R2 ;  /* 0x00000002000075a7 */ /* 0x00232400080011ff */
[----:B----4-:R-:W-:Y:S05]  /*5570*/  @!P0 NANOSLEEP.SYNCS 0x989680 ;  /* 0x009896800000895d */ /* 0x010fea0003900000 */
[----:B------:R-:W4:Y:S02]  /*5580*/  @!P0 SYNCS.PHASECHK.TRANS64 P0, [R0+URZ], R2 ;  /* 0x00000002000085a7 */ /* 0x000f2400080010ff */
[----:B--234-:R-:W-:Y:S05]  /*5590*/  @P0 EXIT ;  /* 0x000000000000094d */ /* 0x01cfea0003800000 */
[----:B------:R-:W-:Y:S05]  /*55a0*/  BRA `(.L_x_96) ;  /* 0xfffffffc00ec7947 */ /* 0x000fea000383ffff */
.L_x_86:
[----:B------:R-:W-:-:S06]  /*55b0*/  UISETP.GE.AND UP0, UPT, UR18, 0x4, UPT ;  /* 0x000000041200788c */ /* 0x000fcc000bf06270 */
[----:B------:R-:W-:-:S13]  /*55c0*/  PLOP3.LUT P0, PT, PT, PT, UP0, 0x80, 0x8 ;  /* 0x000000000008781c */ /* 0x000fda0003f0f008 */
[----:B-1----:R-:W-:Y:S05]  /*55d0*/  @!P0 EXIT ;  /* 0x000000000000894d */ /* 0x002fea0003800000 */
[----:B------:R-:W-:Y:S01]  /*55e0*/  BAR.SYNC.DEFER_BLOCKING 0x6, 0xa0 ;  /* 0x0182800000007b1d */ /* 0x000fe20000010000 */
[----:B------:R-:W-:-:S05]  /*55f0*/  IMAD.U32 R2, R2, 0x10000, RZ ;  /* 0x0001000002027824 */ /* 0x000fca00078e00ff */
[----:B------:R-:W-:Y:S02]  /*5600*/  UMOV UR4, 0x400 ;  /* 0x0000040000047882 */ /* 0x000fe40000000000 */
[----:B------:R-:W1:Y:S01]  /*5610*/  LDC.64 R230, c[0x0][0x888] ;  /* 0x00022200ffe67b82 */ /* 0x000e620000000a00 */
[----:B------:R-:W-:Y:S01]  /*5620*/  ULEA UR4, UR15, UR4, 0x18 ;  /* 0x000000040f047291 */ /* 0x000fe2000f8ec0ff */
[----:B------:R-:W-:Y:S01]  /*5630*/  LOP3.LUT R2, R2, 0x600000, RZ, 0xc0, !PT ;  /* 0x0060000002027812 */ /* 0x000fe200078ec0ff */
[----:B------:R-:W2:Y:S01]  /*5640*/  LDCU UR42, c[0x0][0xb0c] ;  /* 0x00016180ff2a77ac */ /* 0x000ea20008000800 */
[----:B------:R-:W3:Y:S04]  /*5650*/  LDCU UR39, c[0x0][0xb30] ;  /* 0x00016600ff2777ac */ /* 0x000ee80008000800 */
[----:B------:R-:W4:Y:S01]  /*5660*/  LDC.64 R232, c[0x0][0x890] ;  /* 0x00022400ffe87b82 */ /* 0x000f220000000a00 */
[----:B------:R-:W1:Y:S01]  /*5670*/  LDCU.64 UR62, c[0x0][0x888] ;  /* 0x00011100ff3e77ac */ /* 0x000e620008000a00 */
[----:B------:R-:W1:Y:S06]  /*5680*/  LDCU.64 UR40, c[0x0][0xb28] ;  /* 0x00016500ff2877ac */ /* 0x000e6c0008000a00 */
[----:B------:R-:W1:Y:S01]  /*5690*/  LDC.64 R228, c[0x0][0x8b0] ;  /* 0x00022c00ffe47b82 */ /* 0x000e620000000a00 */
[----:B------:R-:W2:Y:S01]  /*56a0*/  LDS R0, [UR4+0x240] ;  /* 0x00024004ff007984 */ /* 0x000ea20008000800 */
[----:B------:R-:W1:Y:S01]  /*56b0*/  LDCU.128 UR56, c[0x0][0xb10] ;  /* 0x00016200ff3877ac */ /* 0x000e620008000c00 */
[----:B------:R-:W-:Y:S01]  /*56c0*/  UMOV UR53, 0x1 ;  /* 0x0000000100357882 */ /* 0x000fe20000000000 */
[----:B------:R-:W-:Y:S01]  /*56d0*/  UMOV UR44, URZ ;  /* 0x000000ff002c7c82 */ /* 0x000fe20008000000 */
[----:B------:R-:W-:Y:S01]  /*56e0*/  UMOV UR52, URZ ;  /* 0x000000ff00347c82 */ /* 0x000fe20008000000 */
[----:B------:R-:W-:Y:S01]  /*56f0*/  UMOV UR18, URZ ;  /* 0x000000ff00127c82 */ /* 0x000fe20008000000 */
[----:B------:R-:W-:Y:S01]  /*5700*/  UMOV UR51, URZ ;  /* 0x000000ff00337c82 */ /* 0x000fe20008000000 */
[----:B------:R-:W-:Y:S01]  /*5710*/  UMOV UR43, URZ ;  /* 0x000000ff002b7c82 */ /* 0x000fe20008000000 */
[----:B------:R-:W-:Y:S01]  /*5720*/  UMOV UR50, URZ ;  /* 0x000000ff00327c82 */ /* 0x000fe20008000000 */
[----:B------:R-:W-:Y:S01]  /*5730*/  UMOV UR49, URZ ;  /* 0x000000ff00317c82 */ /* 0x000fe20008000000 */
[----:B--234-:R-:W-:-:S07]  /*5740*/  IADD3 R2, PT, PT, R0, R2, RZ ;  /* 0x0000000200027210 */ /* 0x01cfce0007ffe0ff */
.L_x_122:
[----:B--2---:R-:W2:Y:S01]  /*5750*/  S2UR UR45, SR_CgaCtaId ;  /* 0x00000000002d79c3 */ /* 0x004ea20000008800 */
[----:B------:R-:W-:Y:S01]  /*5760*/  UMOV UR4, 0x400 ;  /* 0x0000040000047882 */ /* 0x000fe20000000000 */
[----:B------:R-:W-:Y:S04]  /*5770*/  MOV R3, UR51 ;  /* 0x0000003300037c02 */ /* 0x000fe80008000f00 */
[----:B------:R-:W-:Y:S01]  /*5780*/  SHF.L.U32 R3, R3, 0x1f, RZ ;  /* 0x0000001f03037819 */ /* 0x000fe200000006ff */
[----:B--2---:R-:W-:Y:S04]  /*5790*/  ULEA UR45, UR45, UR4, 0x18 ;  /* 0x000000042d2d7291 */ /* 0x004fe8000f8ec0ff */
[----:B------:R-:W-:Y:S09]  /*57a0*/  ULEA UR4, UR18, UR45, 0x3 ;  /* 0x0000002d12047291 */ /* 0x000ff2000f8e18ff */
[----:B------:R-:W2:Y:S02]  /*57b0*/  SYNCS.PHASECHK.TRANS64.TRYWAIT P0, [UR4+0x190], R3 ;  /* 0x00019003ff0075a7 */ /* 0x000ea40008001104 */
[----:B-12---:R-:W-:Y:S05]  /*57c0*/  @!P0 BRA `(.L_x_97) ;  /* 0x0000004c002c8947 */ /* 0x006fea0003800000 */
.L_x_197:
[----:B------:R-:W-:Y:S02]  /*57d0*/  ULEA UR5, UR18, UR45, 0x4 ;  /* 0x0000002d12057291 */ /* 0x000fe4000f8e20ff */
[----:B------:R-:W-:Y:S01]  /*57e0*/  UIADD3 UR4, UPT, UPT, UR4, 0x1a0, URZ ;  /* 0x000001a004047890 */ /* 0x000fe2000fffe0ff */
[----:B------:R-:W3:Y:S03]  /*57f0*/  LDCU UR10, c[0x0][0xb24] ;  /* 0x00016480ff0a77ac */ /* 0x000ee60008000800 */
[----:B------:R-:W-:Y:S03]  /*5800*/  UPRMT UR4, URZ, 0x654, UR4 ;  /* 0x00000654ff047896 */ /* 0x000fe60008000004 */
[----:B------:R-:W4:Y:S01]  /*5810*/  LDS.128 R4, [UR5+0x220] ;  /* 0x00022005ff047984 */ /* 0x000f220008000c00 */
[----:B------:R-:W-:Y:S01]  /*5820*/  @!PT LDS RZ, [RZ] ;  /* 0x00000000fffff984 */ /* 0x000fe20000000800 */
[----:B------:R-:W-:Y:S01]  /*5830*/  @!PT LDS RZ, [RZ] ;  /* 0x00000000fffff984 */ /* 0x000fe20000000800 */
[----:B------:R-:W-:Y:S01]  /*5840*/  @!PT LDS RZ, [RZ] ;  /* 0x00000000fffff984 */ /* 0x000fe20000000800 */
[----:B------:R-:W-:Y:S01]  /*5850*/  @!PT LDS RZ, [RZ] ;  /* 0x00000000fffff984 */ /* 0x000fe20000000800 */
[----:B------:R1:W-:Y:S07]  /*5860*/  MEMBAR.ALL.CTA ;  /* 0x0000000000007992 */ /* 0x0003ee0000008000 */
[----:B-1----:R-:W1:Y:S02]  /*5870*/  FENCE.VIEW.ASYNC.S ;  /* 0x00000000000073c6 */ /* 0x002e640000000000 */
[----:B-1----:R-:W-:Y:S01]  /*5880*/  SYNCS.ARRIVE.TRANS64.RED.A1T0 RZ, [UR4], RZ ;  /* 0x000000ffffff79a7 */ /* 0x002fe20008100404 */
[----:B----4-:R-:W-:Y:S11]  /*5890*/  LOP3.LUT P0, RZ, R6, 0x1, RZ, 0xc0, !PT ;  /* 0x0000000106ff7812 */ /* 0x010ff6000780c0ff */
[----:B------:R-:W-:Y:S02]  /*58a0*/  @!UPT UIADD3 URZ, UPT, UPT, URZ, URZ, URZ ;  /* 0x000000fffffff290 */ /* 0x000fe4000fffe0ff */
[----:B------:R-:W-:Y:S01]  /*58b0*/  VOTEU.ANY UP0, P0 ;  /* 0x0000000000ff7886 */ /* 0x000fe20000000100 */
[----:B------:R-:W-:Y:S01]  /*58c0*/  PLOP3.LUT P3, PT, PT, PT, UP0, 0x80, 0x8 ;  /* 0x000000000008781c */ /* 0x000fe20003f6f008 */
[----:B------:R-:W-:Y:S01]  /*58d0*/  UP2UR UR54, UPR, URZ, 0x1 ;  /* 0x00000001ff367883 */ /* 0x000fe20008000000 */
[----:B------:R-:W-:Y:S02]  /*58e0*/  PLOP3.LUT P1, PT, PT, PT, UP0, 0x80, 0x8 ;  /* 0x000000000008781c */ /* 0x000fe40003f2f008 */
[----:B------:R-:W-:Y:S02]  /*58f0*/  PLOP3.LUT P2, PT, PT, PT, UP0, 0x80, 0x8 ;  /* 0x000000000008781c */ /* 0x000fe40003f4f008 */
[----:B------:R-:W-:Y:S01]  /*5900*/  PLOP3.LUT P0, PT, PT, PT, UP0, 0x80, 0x8 ;  /* 0x000000000008781c */ /* 0x000fe20003f0f008 */
[----:B---3--:R-:W-:Y:S06]  /*5910*/  UISETP.GE.AND UP0, UPT, UR10, 0x1, UPT ;  /* 0x000000010a00788c */ /* 0x008fec000bf06270 */
[----:B--2---:R-:W-:Y:S02]  /*5920*/  @P3 MOV R3, R4 ;  /* 0x0000000400033202 */ /* 0x004fe40000000f00 */
[----:B------:R-:W-:Y:S02]  /*5930*/  @P1 LOP3.LUT R0, R5, 0xffff, RZ, 0xc0, !PT ;  /* 0x0000ffff05001812 */ /* 0x000fe400078ec0ff */
[----:B------:R-:W-:Y:S02]  /*5940*/  @P2 R2UR UR38, R3 ;  /* 0x00000000032622ca */ /* 0x000fe400000e0000 */
[----:B------:R-:W-:Y:S01]  /*5950*/  @P0 R2UR UR37, R0 ;  /* 0x00000000002502ca */ /* 0x000fe200000e0000 */
[----:B------:R-:W-:Y:S03]  /*5960*/  @!UPT UIADD3 URZ, UPT, UPT, URZ, URZ, URZ ;  /* 0x000000fffffff290 */ /* 0x000fe6000fffe0ff */
[----:B------:R-:W-:Y:S11]  /*5970*/  BRA.U !UP0, `(.L_x_98) ;  /* 0x0000000108cc7547 */ /* 0x000ff6000b800000 */
[----:B------:R-:W1:Y:S01]  /*5980*/  LDCU UR6, c[0x0][0xb20] ;  /* 0x00016400ff0677ac */ /* 0x000e620008000800 */
[----:B------:R-:W2:Y:S01]  /*5990*/  LDCU UR7, c[0x0][0x370] ;  /* 0x00006e00ff0777ac */ /* 0x000ea20008000800 */
[----:B------:R-:W3:Y:S01]  /*59a0*/  LDCU UR4, c[0x0][0x374] ;  /* 0x00006e80ff0477ac */ /* 0x000ee20008000800 */
[----:B------:R-:W-:Y:S02]  /*59b0*/  UISETP.NE.AND UP0, UPT, UR58, 0x1, UPT ;  /* 0x000000013a00788c */ /* 0x000fe4000bf05270 */
[----:B------:R-:W-:Y:S02]  /*59c0*/  UIMAD.WIDE.U32 UR12, UR37, UR59, URZ ;  /* 0x0000003b250c72a5 */ /* 0x000fe4000f8e00ff */
[----:B------:R-:W-:Y:S02]  /*59d0*/  UISETP.NE.AND UP1, UPT, UR42, 0x1, UPT ;  /* 0x000000012a00788c */ /* 0x000fe4000bf25270 */
[----:B------:R-:W-:Y:S02]  /*59e0*/  UISETP.NE.AND UP2, UPT, UR10, 0x1, UPT ;  /* 0x000000010a00788c */ /* 0x000fe4000bf45270 */
[----:B------:R-:W-:Y:S02]  /*59f0*/  UIMAD.WIDE.U32 UR16, UR38, UR56, URZ ;  /* 0x00000038261072a5 */ /* 0x000fe4000f8e00ff */
[----:B--2---:R-:W-:Y:S02]  /*5a00*/  UIMAD.WIDE.U32 UR14, UR7, UR56, URZ ;  /* 0x00000038070e72a5 */ /* 0x004fe4000f8e00ff */
[----:B---3--:R-:W-:Y:S07]  /*5a10*/  UIMAD.WIDE.U32 UR8, UR4, UR59, URZ ;  /* 0x0000003b040872a5 */ /* 0x008fee000f8e00ff */
[----:B------:R-:W-:Y:S02]  /*5a20*/  UMOV UR5, UR9 ;  /* 0x0000000900057c82 */ /* 0x000fe40008000000 */
[----:B-1----:R-:W-:Y:S03]  /*5a30*/  @UP0 USHF.R.U32.HI UR4, URZ, UR6, UR5 ;  /* 0x00000006ff040299 */ /* 0x002fe60008011605 */
[----:B------:R-:W-:Y:S01]  /*5a40*/  UMOV UR5, UR13 ;  /* 0x0000000d00057c82 */ /* 0x000fe20008000000 */
[----:B------:R-:W-:Y:S02]  /*5a50*/  UIMAD.WIDE.U32 UR8, UR4, UR40, URZ ;  /* 0x00000028040872a5 */ /* 0x000fe4000f8e00ff */
[----:B------:R-:W-:Y:S03]  /*5a60*/  USHF.R.U32.HI UR6, URZ, UR6, UR5 ;  /* 0x00000006ff067299 */ /* 0x000fe60008011605 */
[----:B------:R-:W-:Y:S01]  /*5a70*/  UMOV UR5, UR15 ;  /* 0x0000000f00057c82 */ /* 0x000fe20008000000 */
[----:B------:R-:W-:Y:S02]  /*5a80*/  USEL UR6, UR37, UR6, !UP0 ;  /* 0x0000000625067287 */ /* 0x000fe4000c000000 */
[----:B------:R-:W-:Y:S01]  /*5a90*/  @UP1 USHF.R.U32.HI UR7, URZ, UR57, UR5 ;  /* 0x00000039ff071299 */ /* 0x000fe20008011605 */
[----:B------:R-:W-:Y:S02]  /*5aa0*/  UMOV UR8, UR9 ;  /* 0x0000000900087c82 */ /* 0x000fe40008000000 */
[----:B------:R-:W-:Y:S01]  /*5ab0*/  UMOV UR5, UR17 ;  /* 0x0000001100057c82 */ /* 0x000fe20008000000 */
[----:B------:R-:W-:Y:S02]  /*5ac0*/  UIMAD.WIDE.U32 UR12, UR7, UR40, URZ ;  /* 0x00000028070c72a5 */ /* 0x000fe4000f8e00ff */
[----:B------:R-:W-:Y:S02]  /*5ad0*/  @UP2 USHF.R.U32.HI UR4, URZ, UR41, UR8 ;  /* 0x00000029ff042299 */ /* 0x000fe40008011608 */
[----:B------:R-:W-:Y:S02]  /*5ae0*/  USHF.R.U32.HI UR5, URZ, UR57, UR5 ;  /* 0x00000039ff057299 */ /* 0x000fe40008011605 */
[----:B------:R-:W-:Y:S02]  /*5af0*/  UIMAD UR4, UR10, UR4, URZ ;  /* 0x000000040a0472a4 */ /* 0x000fe4000f8e02ff */
[----:B------:R-:W-:Y:S02]  /*5b00*/  USEL UR5, UR38, UR5, !UP1 ;  /* 0x0000000526057287 */ /* 0x000fe4000c800000 */
[----:B------:R-:W-:Y:S01]  /*5b10*/  UISETP.GE.AND UP0, UPT, UR6, UR4, UPT ;  /* 0x000000040600728c */ /* 0x000fe2000bf06270 */
[----:B------:R-:W-:Y:S01]  /*5b20*/  UMOV UR8, UR13 ;  /* 0x0000000d00087c82 */ /* 0x000fe20008000000 */
[----:B------:R-:W-:Y:S02]  /*5b30*/  UIMAD.WIDE.U32 UR12, UR6, UR40, URZ ;  /* 0x00000028060c72a5 */ /* 0x000fe4000f8e00ff */
[----:B------:R-:W-:Y:S04]  /*5b40*/  @UP2 USHF.R.U32.HI UR7, URZ, UR41, UR8 ;  /* 0x00000029ff072299 */ /* 0x000fe80008011608 */
[----:B------:R-:W-:Y:S01]  /*5b50*/  UIMAD UR8, UR10, UR7, URZ ;  /* 0x000000070a0872a4 */ /* 0x000fe2000f8e02ff */
[----:B------:R-:W-:Y:S03]  /*5b60*/  UMOV UR4, UR13 ;  /* 0x0000000d00047c82 */ /* 0x000fe60008000000 */
[----:B------:R-:W-:Y:S02]  /*5b70*/  UISETP.GE.OR UP0, UPT, UR5, UR8, UP0 ;  /* 0x000000080500728c */ /* 0x000fe40008706670 */
[----:B------:R-:W-:Y:S02]  /*5b80*/  USHF.R.U32.HI UR4, URZ, UR41, UR4 ;  /* 0x00000029ff047299 */ /* 0x000fe40008011604 */
[----:B------:R-:W-:Y:S02]  /*5b90*/  UIMAD.WIDE.U32 UR8, UR5, UR40, URZ ;  /* 0x00000028050872a5 */ /* 0x000fe4000f8e00ff */
[----:B------:R-:W-:Y:S02]  /*5ba0*/  USEL UR12, UR6, UR4, !UP2 ;  /* 0x00000004060c7287 */ /* 0x000fe4000d000000 */
[----:B------:R-:W-:Y:S02]  /*5bb0*/  UIADD3 UR8, UPT, UPT, -UR5, URZ, URZ ;  /* 0x000000ff05087290 */ /* 0x000fe4000fffe1ff */
[----:B------:R-:W-:Y:S01]  /*5bc0*/  UIADD3 UR11, UPT, UPT, -UR12, URZ, URZ ;  /* 0x000000ff0c0b7290 */ /* 0x000fe2000fffe1ff */
[----:B------:R-:W-:Y:S01]  /*5bd0*/  @!UP0 UMOV UR4, UR9 ;  /* 0x0000000900048c82 */ /* 0x000fe20008000000 */
[----:B------:R-:W-:Y:S02]  /*5be0*/  UIADD3 UR9, UPT, UPT, -UR6, URZ, URZ ;  /* 0x000000ff06097290 */ /* 0x000fe4000fffe1ff */
[----:B------:R-:W-:Y:S02]  /*5bf0*/  @!UP0 USHF.R.U32.HI UR4, URZ, UR41, UR4 ;  /* 0x00000029ff048299 */ /* 0x000fe40008011604 */
[----:B------:R-:W-:Y:S02]  /*5c00*/  UIMAD UR11, UR10, UR11, UR6 ;  /* 0x0000000b0a0b72a4 */ /* 0x000fe4000f8e0206 */
[----:B------:R-:W-:Y:S04]  /*5c10*/  @!UP0 USEL UR4, UR5, UR4, !UP2 ;  /* 0x0000000405048287 */ /* 0x000fe8000d000000 */
[----:B------:R-:W-:Y:S02]  /*5c20*/  @!UP0 UIMAD UR11, UR7, UR11, UR4 ;  /* 0x0000000b070b82a4 */ /* 0x000fe4000f8e0204 */
[----:B------:R-:W-:Y:S02]  /*5c30*/  @!UP0 UIADD3 UR12, UPT, UPT, UR12, -UR4, URZ ;  /* 0x800000040c0c8290 */ /* 0x000fe4000fffe0ff */
[----:B------:R-:W-:Y:S02]  /*5c40*/  UIMAD UR7, UR42, UR8, UR38 ;  /* 0x000000082a0772a4 */ /* 0x000fe4000f8e0226 */
[----:B------:R-:W-:Y:S02]  /*5c50*/  @!UP0 UIMAD UR6, UR12, UR10, UR5 ;  /* 0x0000000a0c0682a4 */ /* 0x000fe4000f8e0205 */
[----:B------:R-:W-:Y:S01]  /*5c60*/  UIMAD UR4, UR58, UR9, UR37 ;  /* 0x000000093a0472a4 */ /* 0x000fe2000f8e0225 */
[----:B------:R-:W-:Y:S02]  /*5c70*/  @!UP0 UMOV UR5, UR11 ;  /* 0x0000000b00058c82 */ /* 0x000fe40008000000 */
[----:B------:R-:W-:Y:S02]  /*5c80*/  UIMAD UR38, UR5, UR42, UR7 ;  /* 0x0000002a052672a4 */ /* 0x000fe4000f8e0207 */
[----:B------:R-:W-:Y:S11]  /*5c90*/  UIMAD UR37, UR6, UR58, UR4 ;  /* 0x0000003a062572a4 */ /* 0x000ff6000f8e0204 */
[----:B------:R-:W-:Y:S01]  /*5ca0*/  @!UPT UIADD3 URZ, UPT, UPT, URZ, URZ, URZ ;  /* 0x000000fffffff290 */ /* 0x000fe2000fffe0ff */
.L_x_98:
[----:B------:R-:W-:Y:S02]  /*5cb0*/  UISETP.NE.AND UP0, UPT, UR39, 0x1, UPT ;  /* 0x000000012700788c */ /* 0x000fe4000bf05270 */
[----:B------:R-:W-:Y:S02]  /*5cc0*/  UISETP.NE.AND UP1, UPT, UR54, URZ, UPT ;  /* 0x000000ff3600728c */ /* 0x000fe4000bf25270 */
[----:B------:R-:W-:Y:S04]  /*5cd0*/  UIADD3 UR48, UPT, UPT, UR18, 0x1, URZ ;  /* 0x0000000112307890 */ /* 0x000fe8000fffe0ff */
[----:B------:R-:W-:Y:S02]  /*5ce0*/  PLOP3.LUT P1, PT, PT, PT, UP1, 0x80, 0x8 ;  /* 0x000000000008781c */ /* 0x000fe40003f2f018 */
[----:B------:R-:W-:Y:S01]  /*5cf0*/  PLOP3.LUT P0, PT, PT, PT, UP1, 0x80, 0x8 ;  /* 0x000000000008781c */ /* 0x000fe20003f0f018 */
[----:B------:R-:W1:Y:S01]  /*5d00*/  @!UP0 LDCU.128 UR12, c[0x0][0xb10] ;  /* 0x00016200ff0c87ac */ /* 0x000e620008000c00 */
[----:B------:R-:W2:Y:S09]  /*5d10*/  @!UP0 LDCU UR5, c[0x0][0xb0c] ;  /* 0x00016180ff0587ac */ /* 0x000eb20008000800 */
[----:B------:R-:W-:Y:S01]  /*5d20*/  @P1 SHF.R.U32.HI R4, RZ, 0x10, R5 ;  /* 0x00000010ff041819 */ /* 0x000fe20000011605 */
[----:B------:R-:W3:Y:S03]  /*5d30*/  @!UP0 LDCU UR10, c[0x0][0xb20] ;  /* 0x00016400ff0a87ac */ /* 0x000ee60008000800 */
[----:B------:R-:W-:Y:S01]  /*5d40*/  @P0 R2UR UR55, R4 ;  /* 0x00000000043702ca */ /* 0x000fe200000e0000 */
[----:B-1----:R-:W-:Y:S02]  /*5d50*/  UIMAD.WIDE.U32 UR8, UR38, UR12, URZ ;  /* 0x0000000c260872a5 */ /* 0x002fe4000f8e00ff */
[----:B------:R-:W-:Y:S02]  /*5d60*/  UIMAD.WIDE.U32 UR6, UR37, UR15, URZ ;  /* 0x0000000f250672a5 */ /* 0x000fe4000f8e00ff */
[----:B------:R-:W-:Y:S03]  /*5d70*/  @!UP0 UISETP.NE.AND UP1, UPT, UR14, 0x1, UPT ;  /* 0x000000010e00888c */ /* 0x000fe6000bf25270 */
[----:B------:R-:W-:Y:S01]  /*5d80*/  @!UP0 UMOV UR4, UR9 ;  /* 0x0000000900048c82 */ /* 0x000fe20008000000 */
[----:B--2---:R-:W-:Y:S02]  /*5d90*/  @!UP0 UISETP.NE.AND UP2, UPT, UR5, 0x1, UPT ;  /* 0x000000010500888c */ /* 0x004fe4000bf45270 */
[----:B------:R-:W-:Y:S01]  /*5da0*/  @!UP0 USHF.R.U32.HI UR4, URZ, UR13, UR4 ;  /* 0x0000000dff048299 */ /* 0x000fe20008011604 */
[----:B------:R-:W-:Y:S02]  /*5db0*/  @!UP0 UMOV UR6, UR7 ;  /* 0x0000000700068c82 */ /* 0x000fe40008000000 */
[----:B---3--:R-:W-:Y:S02]  /*5dc0*/  @!UP0 USHF.R.U32.HI UR6, URZ, UR10, UR6 ;  /* 0x0000000aff068299 */ /* 0x008fe40008011606 */
[----:B------:R-:W-:Y:S02]  /*5dd0*/  @!UP0 USEL UR7, UR38, UR4, !UP2 ;  /* 0x0000000426078287 */ /* 0x000fe4000d000000 */
[----:B------:R-:W-:Y:S04]  /*5de0*/  @!UP0 USEL UR6, UR37, UR6, !UP1 ;  /* 0x0000000625068287 */ /* 0x000fe8000c800000 */
[----:B------:R-:W-:Y:S02]  /*5df0*/  @!UP0 UIADD3 UR4, UPT, UPT, -UR7, UR6, URZ ;  /* 0x0000000607048290 */ /* 0x000fe4000fffe1ff */
[----:B------:R-:W-:Y:S02]  /*5e00*/  @!UP0 UIADD3 UR6, UPT, UPT, UR7, -UR6, URZ ;  /* 0x8000000607068290 */ /* 0x000fe4000fffe0ff */
[----:B------:R-:W-:Y:S02]  /*5e10*/  UIADD3 UR7, UPT, UPT, UR45, 0x300, URZ ;  /* 0x000003002d077890 */ /* 0x000fe4000fffe0ff */
[----:B------:R-:W-:Y:S02]  /*5e20*/  @!UP0 UIMAD UR38, UR4, UR5, UR38 ;  /* 0x00000005042682a4 */ /* 0x000fe4000f8e0226 */
[----:B------:R-:W-:Y:S02]  /*5e30*/  @!UP0 UIMAD UR37, UR6, UR14, UR37 ;  /* 0x0000000e062582a4 */ /* 0x000fe4000f8e0225 */
[----:B------:R-:W-:Y:S09]  /*5e40*/  ULOP3.LUT UP0, URZ, UR7, 0x90, URZ, 0xc0, !UPT ;  /* 0x0000009007ff7892 */ /* 0x000ff2000f80c0ff */
[----:B------:R-:W-:Y:S05]  /*5e50*/  BRA.U !UP0, `(.L_x_99) ;  /* 0x00000001087c7547 */ /* 0x000fea000b800000 */
[----:B------:R-:W1:Y:S01]  /*5e60*/  LDCU.64 UR8, c[0x4][0x80] ;  /* 0x01001000ff0877ac */ /* 0x000e620008000a00 */
[----:B------:R-:W-:Y:S01]  /*5e70*/  MOV R16, 0x0 ;  /* 0x0000000000107802 */ /* 0x000fe20000000f00 */
[----:B------:R-:W-:Y:S02]  /*5e80*/  HFMA2 R12, -RZ, RZ, 0, 5.9604644775390625e-08 ;  /* 0x00000001ff0c7431 */ /* 0x000fe400000001ff */
[----:B------:R-:W-:Y:S01]  /*5e90*/  IMAD.MOV.U32 R8, RZ, RZ, 0x70 ;  /* 0x00000070ff087424 */ /* 0x000fe200078e00ff */
[----:B------:R2:W3:Y:S01]  /*5ea0*/  LDC.64 R14, c[0x4][R16] ;  /* 0x01000000100e7b82 */ /* 0x0004e20000000a00 */
[----:B------:R-:W4:Y:S01]  /*5eb0*/  LDCU.64 UR6, c[0x4][0x88] ;  /* 0x01001100ff0677ac */ /* 0x000f220008000a00 */
[----:B------:R-:W-:Y:S01]  /*5ec0*/  IMAD.MOV.U32 R13, RZ, RZ, RZ ;  /* 0x000000ffff0d7224 */ /* 0x000fe200078e00ff */
[----:B------:R-:W2:Y:S01]  /*5ed0*/  LDCU.64 UR4, c[0x4][0x8] ;  /* 0x01000100ff0477ac */ /* 0x000ea20008000a00 */
[----:B-1----:R-:W-:Y:S01]  /*5ee0*/  MOV R5, UR9 ;  /* 0x0000000900057c02 */ /* 0x002fe20008000f00 */
[----:B------:R-:W-:Y:S01]  /*5ef0*/  IMAD.U32 R4, RZ, RZ, UR8 ;  /* 0x00000008ff047e24 */ /* 0x000fe2000f8e00ff */
[----:B----4-:R-:W-:Y:S01]  /*5f00*/  MOV R7, UR7 ;  /* 0x0000000700077c02 */ /* 0x010fe20008000f00 */
[----:B------:R-:W-:Y:S01]  /*5f10*/  IMAD.U32 R6, RZ, RZ, UR6 ;  /* 0x00000006ff067e24 */ /* 0x000fe2000f8e00ff */
[----:B--2---:R-:W-:Y:S01]  /*5f20*/  MOV R11, UR5 ;  /* 0x00000005000b7c02 */ /* 0x004fe20008000f00 */
[----:B------:R-:W-:Y:S02]  /*5f30*/  IMAD.U32 R10, RZ, RZ, UR4 ;  /* 0x00000004ff0a7e24 */ /* 0x000fe4000f8e00ff */
[----:B------:R-:W-:Y:S07]  /*5f40*/  LEPC R20, `(.L_x_100) ;  /* 0x000000001014794e */ /* 0x000fee0000000000 */
[----:B---3-5:R-:W-:Y:S05]  /*5f50*/  CALL.ABS.NOINC R14 ;  /* 0x000000000e007343 */ /* 0x028fea0003c00000 */
.L_x_100:
[----:B------:R-:W1:Y:S01]  /*5f60*/  LDCU.64 UR8, c[0x4][0x80] ;  /* 0x01001000ff0877ac */ /* 0x000e620008000a00 */
[----:B------:R-:W2:Y:S01]  /*5f70*/  LDC.64 R16, c[0x4][R16] ;  /* 0x0100000010107b82 */ /* 0x000ea20000000a00 */
[----:B------:R-:W-:Y:S02]  /*5f80*/  HFMA2 R12, -RZ, RZ, 0, 5.9604644775390625e-08 ;  /* 0x00000001ff0c7431 */ /* 0x000fe400000001ff */
[----:B------:R-:W-:Y:S02]  /*5f90*/  IMAD.MOV.U32 R8, RZ, RZ, 0x70 ;  /* 0x00000070ff087424 */ /* 0x000fe400078e00ff */
[----:B------:R-:W-:Y:S01]  /*5fa0*/  IMAD.MOV.U32 R13, RZ, RZ, RZ ;  /* 0x000000ffff0d7224 */ /* 0x000fe200078e00ff */
[----:B------:R-:W3:Y:S01]  /*5fb0*/  LDCU.64 UR6, c[0x4][0x88] ;  /* 0x01001100ff0677ac */ /* 0x000ee20008000a00 */
[----:B------:R-:W4:Y:S01]  /*5fc0*/  LDCU.64 UR4, c[0x4][0x8] ;  /* 0x01000100ff0477ac */ /* 0x000f220008000a00 */
[----:B-1----:R-:W-:Y:S02]  /*5fd0*/  MOV R4, UR8 ;  /* 0x0000000800047c02 */ /* 0x002fe40008000f00 */
[----:B------:R-:W-:Y:S02]  /*5fe0*/  MOV R5, UR9 ;  /* 0x0000000900057c02 */ /* 0x000fe40008000f00 */
[----:B---3--:R-:W-:Y:S01]  /*5ff0*/  MOV R7, UR7 ;  /* 0x0000000700077c02 */ /* 0x008fe20008000f00 */
[----:B------:R-:W-:Y:S01]  /*6000*/  IMAD.U32 R6, RZ, RZ, UR6 ;  /* 0x00000006ff067e24 */ /* 0x000fe2000f8e00ff */
[----:B----4-:R-:W-:Y:S01]  /*6010*/  MOV R11, UR5 ;  /* 0x00000005000b7c02 */ /* 0x010fe20008000f00 */
[----:B------:R-:W-:Y:S02]  /*6020*/  IMAD.U32 R10, RZ, RZ, UR4 ;  /* 0x00000004ff0a7e24 */ /* 0x000fe4000f8e00ff */
[----:B------:R-:W-:Y:S07]  /*6030*/  LEPC R20, `(.L_x_99) ;  /* 0x000000001014794e */ /* 0x000fee0000000000 */
[----:B--2---:R-:W-:Y:S05]  /*6040*/  CALL.ABS.NOINC R16 ;  /* 0x0000000010007343 */ /* 0x004fea0003c00000 */
.L_x_99:
[----:B------:R-:W-:Y:S02]  /*6050*/  R2UR UR4, R236 ;  /* 0x00000000ec0472ca */ /* 0x000fe400000e0000 */
[----:B------:R-:W-:Y:S02]  /*6060*/  ISETP.NE.U32.AND P3, PT, R232, RZ, PT ;  /* 0x000000ffe800720c */ /* 0x000fe40003f65070 */
[----:B------:R-:W-:Y:S02]  /*6070*/  ISETP.NE.U32.AND P4, PT, R228, RZ, PT ;  /* 0x000000ffe400720c */ /* 0x000fe40003f85070 */
[----:B------:R-:W-:Y:S02]  /*6080*/  ISETP.NE.AND.EX P3, PT, R233, RZ, PT, P3 ;  /* 0x000000ffe900720c */ /* 0x000fe40003f65330 */
[----:B------:R-:W-:Y:S02]  /*6090*/  PLOP3.LUT P1, PT, PT, PT, PT, 0x8, 0x80 ;  /* 0x000000000080781c */ /* 0x000fe40003f2e170 */
[----:B------:R-:W-:Y:S03]  /*60a0*/  ISETP.NE.AND.EX P4, PT, R229, RZ, PT, P4 ;  /* 0x000000ffe500720c */ /* 0x000fe60003f85340 */
[----:B------:R-:W-:Y:S06]  /*60b0*/  UISETP.NE.AND UP1, UPT, UR4, URZ, UPT ;  /* 0x000000ff0400728c */ /* 0x000fec000bf25270 */
[----:B------:R-:W-:Y:S05]  /*60c0*/  PLOP3.LUT P0, PT, PT, PT, UP1, 0x80, 0x8 ;  /* 0x000000000008781c */ /* 0x000fea0003f0f018 */
[----:B------:R-:W1:Y:S08]  /*60d0*/  @UP1 LDCU.64 UR4, c[0x0][0x888] ;  /* 0x00011100ff0417ac */ /* 0x000e700008000a00 */
[----:B------:R-:W-:Y:S01]  /*60e0*/  @P0 PLOP3.LUT P1, PT, P3, PT, PT, 0x80, 0x8 ;  /* 0x000000000008081c */ /* 0x000fe20001f2f070 */
[----:B-1----:R-:W-:Y:S04]  /*60f0*/  @UP1 UISETP.NE.U32.AND UP0, UPT, UR4, URZ, UPT ;  /* 0x000000ff0400128c */ /* 0x002fe8000bf05070 */
[----:B------:R-:W-:Y:S04]  /*6100*/  @UP1 UISETP.NE.AND.EX UP0, UPT, UR5, URZ, UPT, UP0 ;  /* 0x000000ff0500128c */ /* 0x000fe8000bf05300 */
[----:B------:R-:W-:Y:S01]  /*6110*/  @UP1 USEL UR4, URZ, 0xffffffff, UP0 ;  /* 0xffffffffff041887 */ /* 0x000fe20008000000 */
[----:B------:R-:W-:Y:S11]  /*6120*/  @!P3 BRA `(.L_x_101) ;  /* 0x000000000030b947 */ /* 0x000ff60003800000 */
[----:B------:R-:W-:Y:S01]  /*6130*/  ISETP.NE.U32.AND P2, PT, R230, RZ, PT ;  /* 0x000000ffe600720c */ /* 0x000fe20003f45070 */
[----:B------:R-:W1:Y:S01]  /*6140*/  LDCU.64 UR6, c[0x0][0x358] ;  /* 0x00006b00ff0677ac */ /* 0x000e620008000a00 */
[----:B------:R-:W-:Y:S02]  /*6150*/  IMAD.MOV.U32 R234, RZ, RZ, 0x1 ;  /* 0x00000001ffea7424 */ /* 0x000fe400078e00ff */
[----:B------:R-:W-:Y:S11]  /*6160*/  ISETP.NE.AND.EX P2, PT, R231, RZ, PT, P2 ;  /* 0x000000ffe700720c */ /* 0x000ff60003f45320 */
[----:B------:R-:W-:Y:S02]  /*6170*/  @!UPT UIADD3 URZ, UPT, UPT, URZ, URZ, URZ ;  /* 0x000000fffffff290 */ /* 0x000fe4000fffe0ff */
[----:B------:R-:W2:Y:S01]  /*6180*/  @P2 LDC.64 R4, c[0x0][0x888] ;  /* 0x00022200ff042b82 */ /* 0x000ea20000000a00 */
[----:B------:R-:W-:Y:S04]  /*6190*/  @P2 IMAD R0, R232, UR36, RZ ;  /* 0x00000024e8002c24 */ /* 0x000fe8000f8e02ff */
[----:B--2---:R-:W-:Y:S04]  /*61a0*/  @P2 IMAD.WIDE R4, R0, 0x4, R4 ;  /* 0x0000000400042825 */ /* 0x004fe800078e0204 */
[----:B------:R-:W-:Y:S01]  /*61b0*/  HFMA2 R0, -RZ, RZ, 0, 5.9604644775390625e-08 ;  /* 0x00000001ff007431 */ /* 0x000fe200000001ff */
[----:B-1---5:R1:W5:Y:S04]  /*61c0*/  @P2 LDG.E R121, desc[UR6][R4.64] ;  /* 0x0000000604792981 */ /* 0x022368000c1e1900 */
[----:B------:R-:W-:Y:S01]  /*61d0*/  @!P2 PRMT R234, R0, 0x7610, R234 ;  /* 0x0000761000eaa816 */ /* 0x000fe200000000ea */
[----:B-1----:R-:W2:Y:S06]  /*61e0*/  @!P2 LDC R121, c[0x0][0x880] ;  /* 0x00022000ff79ab82 */ /* 0x002eac0000000800 */
.L_x_101:
[----:B------:R-:W-:Y:S05]  /*61f0*/  @!P4 BRA `(.L_x_102) ;  /* 0x000000000028c947 */ /* 0x000fea0003800000 */
[----:B------:R-:W1:Y:S01]  /*6200*/  LDC.64 R4, c[0x0][0x8a8] ;  /* 0x00022a00ff047b82 */ /* 0x000e620000000a00 */
[----:B------:R-:W3:Y:S01]  /*6210*/  LDCU.64 UR6, c[0x0][0x358] ;  /* 0x00006b00ff0677ac */ /* 0x000ee20008000a00 */
[----:B-1----:R-:W-:Y:S04]  /*6220*/  ISETP.NE.U32.AND P2, PT, R4, RZ, PT ;  /* 0x000000ff0400720c */ /* 0x002fe80003f45070 */
[----:B------:R-:W-:Y:S11]  /*6230*/  ISETP.NE.AND.EX P2, PT, R5, RZ, PT, P2 ;  /* 0x000000ff0500720c */ /* 0x000ff60003f45320 */
[----:B------:R-:W-:Y:S02]  /*6240*/  @!UPT UIADD3 URZ, UPT, UPT, URZ, URZ, URZ ;  /* 0x000000fffffff290 */ /* 0x000fe4000fffe0ff */
[----:B------:R-:W1:Y:S01]  /*6250*/  @P2 LDC.64 R4, c[0x0][0x8a8] ;  /* 0x00022a00ff042b82 */ /* 0x000e620000000a00 */
[----:B------:R-:W-:Y:S04]  /*6260*/  @P2 IMAD R0, R228, UR36, RZ ;  /* 0x00000024e4002c24 */ /* 0x000fe8000f8e02ff */
[----:B-1----:R-:W-:Y:S05]  /*6270*/  @P2 IMAD.WIDE R4, R0, 0x4, R4 ;  /* 0x0000000400042825 */ /* 0x002fea00078e0204 */
[----:B---3-5:R1:W5:Y:S02]  /*6280*/  @P2 LDG.E R120, desc[UR6][R4.64] ;  /* 0x0000000604782981 */ /* 0x028364000c1e1900 */
[----:B-1----:R-:W3:Y:S02]  /*6290*/  @!P2 LDC R120, c[0x0][0x8a0] ;  /* 0x00022800ff78ab82 */ /* 0x002ee40000000800 */
.L_x_102:
[----:B--2--5:R-:W-:Y:S01]  /*62a0*/  @P0 FSETP.NEU.AND P4, PT, R121, RZ, PT ;  /* 0x000000ff7900020b */ /* 0x024fe20003f8d000 */
[----:B------:R-:W-:Y:S01]  /*62b0*/  IMAD.U32 R3, RZ, RZ, UR4 ;  /* 0x00000004ff037e24 */ /* 0x000fe2000f8e00ff */
[----:B------:R-:W-:Y:S01]  /*62c0*/  @P0 LOP3.LUT P2, RZ, R234, 0xff, RZ, 0xc0, !PT ;  /* 0x000000ffeaff0812 */ /* 0x000fe2000784c0ff */
[----:B------:R-:W-:Y:S01]  /*62d0*/  IMAD.U32 R6, RZ, RZ, UR43 ;  /* 0x0000002bff067e24 */ /* 0x000fe2000f8e00ff */
[----:B------:R-:W-:Y:S01]  /*62e0*/  @P0 SEL R0, RZ, 0xffffffff, P4 ;  /* 0xffffffffff000807 */ /* 0x000fe20002000000 */
[----:B------:R-:W-:Y:S01]  /*62f0*/  IMAD.U32 R5, RZ, RZ, UR53 ;  /* 0x00000035ff057e24 */ /* 0x000fe2000f8e00ff */
[----:B------:R-:W1:Y:S01]  /*6300*/  S2R R17, SR_TID.X ;  /* 0x0000000000117919 */ /* 0x000e620000002100 */
[----:B------:R-:W-:Y:S01]  /*6310*/  IMAD.U32 R4, RZ, RZ, UR52 ;  /* 0x00000034ff047e24 */ /* 0x000fe2000f8e00ff */
[----:B------:R-:W-:Y:S01]  /*6320*/  @P1 SEL R0, R3, R0, !P2 ;  /* 0x0000000003001207 */ /* 0x000fe20005000000 */
[----:B------:R-:W-:Y:S01]  /*6330*/  BSSY B1, `(.L_x_103) ;  /* 0x0000070000017945 */ /* 0x000fe20003800000 */
[----:B------:R-:W-:Y:S02]  /*6340*/  LOP3.LUT R5, R5, 0x1, RZ, 0x3c, !PT ;  /* 0x0000000105057812 */ /* 0x000fe400078e3cff */
[----:B------:R-:W-:Y:S02]  /*6350*/  CS2R R226, SRZ ;  /* 0x0000000000e27805 */ /* 0x000fe4000001ff00 */
[----:B------:R-:W-:Y:S02]  /*6360*/  @P0 LOP3.LUT R0, R0, 0x1, RZ, 0xc0, !PT ;  /* 0x0000000100000812 */ /* 0x000fe400078ec0ff */
[----:B------:R-:W-:Y:S02]  /*6370*/  CS2R R224, SRZ ;  /* 0x0000000000e07805 */ /* 0x000fe4000001ff00 */
[----:B------:R-:W-:Y:S02]  /*6380*/  SHF.L.U32 R4, R4, 0x1f, RZ ;  /* 0x0000001f04047819 */ /* 0x000fe400000006ff */
[----:B------:R-:W-:Y:S02]  /*6390*/  CS2R R218, SRZ ;  /* 0x0000000000da7805 */ /* 0x000fe4000001ff00 */
[----:B------:R-:W-:Y:S02]  /*63a0*/  ISETP.NE.U32.OR P6, PT, R0, 0x1, !P0 ;  /* 0x000000010000780c */ /* 0x000fe400047c5470 */
[----:B------:R-:W-:Y:S02]  /*63b0*/  CS2R R216, SRZ ;  /* 0x0000000000d87805 */ /* 0x000fe4000001ff00 */
[----:B------:R-:W-:Y:S02]  /*63c0*/  LEA R0, R6, UR45, 0x3 ;  /* 0x0000002d06007c11 */ /* 0x000fe4000f8e18ff */
[----:B------:R-:W-:Y:S02]  /*63d0*/  CS2R R210, SRZ ;  /* 0x0000000000d27805 */ /* 0x000fe4000001ff00 */
[----:B------:R-:W-:Y:S02]  /*63e0*/  PLOP3.LUT P5, PT, PT, PT, PT, 0x8, 0x80 ;  /* 0x000000000080781c */ /* 0x000fe40003fae170 */
[----:B------:R-:W-:Y:S02]  /*63f0*/  CS2R R208, SRZ ;  /* 0x0000000000d07805 */ /* 0x000fe4000001ff00 */
[----:B------:R-:W-:Y:S02]  /*6400*/  P2R R238, PR, RZ, 0x40 ;  /* 0x00000040ffee7803 */ /* 0x000fe40000000000 */
[----:B------:R-:W-:Y:S02]  /*6410*/  CS2R R202, SRZ ;  /* 0x0000000000ca7805 */ /* 0x000fe4000001ff00 */
[----:B------:R-:W-:Y:S02]  /*6420*/  CS2R R200, SRZ ;  /* 0x0000000000c87805 */ /* 0x000fe4000001ff00 */
[----:B------:R-:W-:Y:S02]  /*6430*/  CS2R R194, SRZ ;  /* 0x0000000000c27805 */ /* 0x000fe4000001ff00 */
[----:B------:R-:W-:Y:S02]  /*6440*/  CS2R R192, SRZ ;  /* 0x0000000000c07805 */ /* 0x000fe4000001ff00 */
[----:B------:R-:W-:Y:S02]  /*6450*/  CS2R R186, SRZ ;  /* 0x0000000000ba7805 */ /* 0x000fe4000001ff00 */
[----:B------:R-:W-:Y:S02]  /*6460*/  CS2R R184, SRZ ;  /* 0x0000000000b87805 */ /* 0x000fe4000001ff00 */
[----:B------:R-:W-:Y:S02]  /*6470*/  @P6 SHF.L.U32 R3, R5, 0x1f, RZ ;  /* 0x0000001f05036819 */ /* 0x000fe400000006ff */
[----:B------:R-:W-:Y:S02]  /*6480*/  CS2R R178, SRZ ;  /* 0x0000000000b27805 */ /* 0x000fe4000001ff00 */
[----:B------:R-:W-:Y:S02]  /*6490*/  CS2R R176, SRZ ;  /* 0x0000000000b07805 */ /* 0x000fe4000001ff00 */
[----:B------:R-:W-:Y:S01]  /*64a0*/  CS2R R170, SRZ ;  /* 0x0000000000aa7805 */ /* 0x000fe2000001ff00 */
[----:B------:R2:W4:Y:S01]  /*64b0*/  @P6 SYNCS.PHASECHK.TRANS64.TRYWAIT P1, [R0+URZ+0x160], R3 ;  /* 0x00016003000065a7 */ /* 0x00052200080211ff */
[----:B------:R-:W-:Y:S02]  /*64c0*/  CS2R R168, SRZ ;  /* 0x0000000000a87805 */ /* 0x000fe4000001ff00 */
        /* <DEDUP_REMOVED lines=11> */
[----:B------:R-:W-:Y:S01]  /*6580*/  CS2R R128, SRZ ;  /* 0x0000000000807805 */ /* 0x000fe2000001ff00 */
[----:B--2---:R-:W-:Y:S05]  /*6590*/  IMAD.U32 R3, RZ, RZ, UR44 ;  /* 0x0000002cff037e24 */ /* 0x004fea000f8e00ff */
[----:B------:R-:W-:Y:S04]  /*65a0*/  LEA R3, R3, UR45, 0x3 ;  /* 0x0000002d03037c11 */ /* 0x000fe8000f8e18ff */
[----:B------:R2:W2:Y:S01]  /*65b0*/  SYNCS.PHASECHK.TRANS64.TRYWAIT P4, [R3+URZ+0x1b0], R4 ;  /* 0x0001b004030075a7 */ /* 0x0004a200080811ff */
[----:B----4-:R-:W-:Y:S01]  /*65c0*/  @P6 PLOP3.LUT P5, PT, P1, PT, PT, 0x8, 0x80 ;  /* 0x000000000080681c */ /* 0x010fe20000fae170 */
[C---:B-1----:R-:W-:Y:S02]  /*65d0*/  IMAD.SHL.U32 R9, R17.reuse, 0x10, RZ ;  /* 0x0000001011097824 */ /* 0x042fe400078e00ff */
[----:B------:R-:W-:Y:S03]  /*65e0*/  IMAD.SHL.U32 R7, R17, 0x2, RZ ;  /* 0x0000000211077824 */ /* 0x000fe600078e00ff */
[C---:B------:R-:W-:Y:S02]  /*65f0*/  LOP3.LUT R8, R9.reuse, 0x40, RZ, 0xc0, !PT ;  /* 0x0000004009087812 */ /* 0x040fe400078ec0ff */
[----:B------:R-:W-:Y:S02]  /*6600*/  LOP3.LUT P0, RZ, R9, 0x40, RZ, 0xc0, !PT ;  /* 0x0000004009ff7812 */ /* 0x000fe4000780c0ff */
[----:B------:R-:W-:Y:S04]  /*6610*/  LOP3.LUT R7, R8, 0x8, R7, 0xf8, !PT ;  /* 0x0000000808077812 */ /* 0x000fe800078ef807 */
[----:B------:R-:W-:Y:S05]  /*6620*/  LOP3.LUT R7, R7, 0x7b0, R9, 0xf8, !PT ;  /* 0x000007b007077812 */ /* 0x000fea00078ef809 */
[----:B------:R-:W-:Y:S05]  /*6630*/  IMAD R7, R6, 0x3800, R7 ;  /* 0x0000380006077824 */ /* 0x000fea00078e0207 */
[----:B------:R-:W-:Y:S05]  /*6640*/  LEA R237, R7, UR45, 0x1 ;  /* 0x0000002d07ed7c11 */ /* 0x000fea000f8e08ff */
[C---:B------:R-:W-:Y:S02]  /*6650*/  VIADD R7, R237.reuse, 0x300 ;  /* 0x00000300ed077836 */ /* 0x040fe40000000000 */
[----:B------:R-:W-:Y:S02]  /*6660*/  VIADD R6, R237, 0x310 ;  /* 0x00000310ed067836 */ /* 0x000fe40000000000 */
[----:B------:R-:W-:Y:S01]  /*6670*/  @P0 VIADD R6, R7, 0xfffffff0 ;  /* 0xfffffff007060836 */ /* 0x000fe20000000000 */
[----:B------:R-:W-:Y:S06]  /*6680*/  @!P6 BRA `(.L_x_104) ;  /* 0x0000000000e8e947 */ /* 0x000fec0003800000 */
[----:B------:R-:W-:Y:S01]  /*6690*/  ISETP.NE.U32.AND P0, PT, RZ, UR62, PT ;  /* 0x0000003eff007c0c */ /* 0x000fe2000bf05070 */
[----:B------:R-:W-:Y:S01]  /*66a0*/  BSSY B0, `(.L_x_105) ;  /* 0x000000d000007945 */ /* 0x000fe20003800000 */
[----:B------:R-:W-:Y:S01]  /*66b0*/  FSETP.NEU.AND P2, PT, R121, RZ, PT ;  /* 0x000000ff7900720b */ /* 0x000fe20003f4d000 */
[----:B------:R-:W-:Y:S01]  /*66c0*/  IMAD.MOV.U32 R134, RZ, RZ, RZ ;  /* 0x000000ffff867224 */ /* 0x000fe200078e00ff */
[----:B------:R-:W-:Y:S02]  /*66d0*/  ISETP.NE.AND.EX P0, PT, RZ, UR63, PT, P0 ;  /* 0x0000003fff007c0c */ /* 0x000fe4000bf05300 */
[----:B------:R-:W-:Y:S02]  /*66e0*/  LOP3.LUT P1, RZ, R234, 0xff, RZ, 0xc0, !PT ;  /* 0x000000ffeaff7812 */ /* 0x000fe4000782c0ff */
[----:B------:R-:W-:Y:S02]  /*66f0*/  SEL R7, RZ, 0xffffffff, P2 ;  /* 0xffffffffff077807 */ /* 0x000fe40001000000 */
[----:B------:R-:W-:Y:S04]  /*6700*/  SEL R8, RZ, 0xffffffff, P0 ;  /* 0xffffffffff087807 */ /* 0x000fe80000000000 */
[----:B------:R-:W-:Y:S04]  /*6710*/  @P3 SEL R7, R8, R7, !P1 ;  /* 0x0000000708073207 */ /* 0x000fe80004800000 */
[----:B------:R-:W-:Y:S01]  /*6720*/  LOP3.LUT R7, R7, 0x1, RZ, 0xc0, !PT ;  /* 0x0000000107077812 */ /* 0x000fe200078ec0ff */
[----:B------:R-:W-:Y:S06]  /*6730*/  @!P5 BRA `(.L_x_106) ;  /* 0x00000000000cd947 */ /* 0x000fec0003800000 */
[----:B------:R-:W-:Y:S04]  /*6740*/  SHF.L.U32 R5, R5, 0x1f, RZ ;  /* 0x0000001f05057819 */ /* 0x000fe800000006ff */
[----:B------:R-:W1:Y:S02]  /*6750*/  SYNCS.PHASECHK.TRANS64.TRYWAIT P0, [R0+URZ+0x160], R5 ;  /* 0x00016005000075a7 */ /* 0x000e6400080011ff */
[----:B-1----:R-:W-:Y:S05]  /*6760*/  @!P0 BRA `(.L_x_107) ;  /* 0x0000003c005c8947 */ /* 0x002fea0003800000 */
.L_x_106:
[----:B------:R-:W-:Y:S05]  /*6770*/  BSYNC B0 ;  /* 0x0000000000007941 */ /* 0x000fea0003800000 */
.L_x_105:
[----:B------:R-:W-:Y:S01]  /*6780*/  ISETP.NE.U32.AND P0, PT, R7, 0x1, PT ;  /* 0x000000010700780c */ /* 0x000fe20003f05070 */
[----:B------:R-:W-:Y:S01]  /*6790*/  IMAD.MOV.U32 R135, RZ, RZ, RZ ;  /* 0x000000ffff877224 */ /* 0x000fe200078e00ff */
        /* <DEDUP_REMOVED lines=11> */
[----:B------:R4:W1:Y:S01]  /*6850*/  @P0 LDS.128 R132, [R6] ;  /* 0x0000000006840984 */ /* 0x0008620000000c00 */
[----:B------:R-:W-:Y:S01]  /*6860*/  IMAD.MOV.U32 R227, RZ, RZ, RZ ;  /* 0x000000ffffe37224 */ /* 0x000fe200078e00ff */
[----:B------:R-:W-:Y:S02]  /*6870*/  CS2R R224, SRZ ;  /* 0x0000000000e07805 */ /* 0x000fe4000001ff00 */
[----:B------:R-:W-:Y:S01]  /*6880*/  CS2R R130, SRZ ;  /* 0x0000000000827805 */ /* 0x000fe2000001ff00 */
[----:B------:R4:W1:Y:S01]  /*6890*/  @P0 LDS.128 R144, [R6+0x1000] ;  /* 0x0010000006900984 */ /* 0x0008620000000c00 */
[----:B------:R-:W-:Y:S02]  /*68a0*/  CS2R R128, SRZ ;  /* 0x0000000000807805 */ /* 0x000fe4000001ff00 */
        /* <DEDUP_REMOVED lines=15> */
[----:B------:R-:W-:Y:S03]  /*69a0*/  CS2R R216, SRZ ;  /* 0x0000000000d87805 */ /* 0x000fe6000001ff00 */
[----:B------:R4:W1:Y:S04]  /*69b0*/  @P0 LDS.128 R224, [R6+0x6000] ;  /* 0x0060000006e00984 */ /* 0x0008680000000c00 */
[----:B------:R4:W1:Y:S04]  /*69c0*/  @P0 LDS.128 R128, [R237+0x300] ;  /* 0x00030000ed800984 */ /* 0x0008680000000c00 */
[----:B------:R4:W1:Y:S04]  /*69d0*/  @P0 LDS.128 R136, [R237+0x1300] ;  /* 0x00130000ed880984 */ /* 0x0008680000000c00 */
[----:B------:R4:W1:Y:S04]  /*69e0*/  @P0 LDS.128 R152, [R237+0x2300] ;  /* 0x00230000ed980984 */ /* 0x0008680000000c00 */
[----:B------:R4:W1:Y:S04]  /*69f0*/  @P0 LDS.128 R168, [R237+0x3300] ;  /* 0x00330000eda80984 */ /* 0x0008680000000c00 */
[----:B------:R4:W1:Y:S04]  /*6a00*/  @P0 LDS.128 R184, [R237+0x4300] ;  /* 0x00430000edb80984 */ /* 0x0008680000000c00 */
[----:B------:R4:W1:Y:S04]  /*6a10*/  @P0 LDS.128 R200, [R237+0x5300] ;  /* 0x00530000edc80984 */ /* 0x0008680000000c00 */
[----:B------:R4:W1:Y:S02]  /*6a20*/  @P0 LDS.128 R216, [R237+0x6300] ;  /* 0x00630000edd80984 */ /* 0x0008640000000c00 */
.L_x_104:
[----:B------:R-:W-:Y:S05]  /*6a30*/  BSYNC B1 ;  /* 0x0000000000017941 */ /* 0x000fea0003800000 */
.L_x_103:
[----:B-1----:R-:W-:Y:S05]  /*6a40*/  MOV R0, UR44 ;  /* 0x0000002c00007c02 */ /* 0x002fea0008000f00 */
[----:B------:R-:W-:Y:S05]  /*6a50*/  IMAD R16, R0, 0x70, R2 ;  /* 0x0000007000107824 */ /* 0x000fea00078e0202 */
[----:B------:R-:W-:Y:S04]  /*6a60*/  SHF.R.U32.HI R0, RZ, 0x15, R16 ;  /* 0x00000015ff007819 */ /* 0x000fe80000011610 */
[----:B------:R-:W-:Y:S01]  /*6a70*/  LOP3.LUT P0, RZ, R0, 0x3, R235, 0x48, !PT ;  /* 0x0000000300ff7812 */ /* 0x000fe200078048eb */
[----:B------:R-:W-:Y:S01]  /*6a80*/  @!UPT UIADD3 URZ, UPT, UPT, URZ, URZ, URZ ;  /* 0x000000fffffff290 */ /* 0x000fe2000fffe0ff */
[----:B--2---:R-:W-:Y:S11]  /*6a90*/  @P4 BRA `(.L_x_108) ;  /* 0x0000000000084947 */ /* 0x004ff60003800000 */
[----:B------:R-:W1:Y:S02]  /*6aa0*/  SYNCS.PHASECHK.TRANS64.TRYWAIT P1, [R3+URZ+0x1b0], R4 ;  /* 0x0001b004030075a7 */ /* 0x000e6400080211ff */
[----:B-1----:R-:W-:Y:S05]  /*6ab0*/  @!P1 BRA `(.L_x_109) ;  /* 0x00000038009c9947 */ /* 0x002fea0003800000 */
.L_x_108:
[----:B------:R-:W-:Y:S05]  /*6ac0*/  @!P0 BRA `(.L_x_110) ;  /* 0x0000000000408947 */ /* 0x000fea0003800000 */
[----:B------:R-:W2:Y:S01]  /*6ad0*/  LDCU.64 UR8, c[0x4][0x70] ;  /* 0x01000e00ff0877ac */ /* 0x000ea20008000a00 */
[----:B------:R-:W-:Y:S01]  /*6ae0*/  MOV R15, 0x0 ;  /* 0x00000000000f7802 */ /* 0x000fe20000000f00 */
[----:B------:R-:W-:Y:S02]  /*6af0*/  HFMA2 R12, -RZ, RZ, 0, 5.9604644775390625e-08 ;  /* 0x00000001ff0c7431 */ /* 0x000fe400000001ff */
[----:B------:R-:W-:Y:S02]  /*6b00*/  IMAD.MOV.U32 R8, RZ, RZ, 0x192 ;  /* 0x00000192ff087424 */ /* 0x000fe400078e00ff */
[----:B------:R-:W-:Y:S01]  /*6b10*/  IMAD.MOV.U32 R13, RZ, RZ, RZ ;  /* 0x000000ffff0d7224 */ /* 0x000fe200078e00ff */
[----:B------:R-:W5:Y:S01]  /*6b20*/  LDCU.64 UR6, c[0x4][0x78] ;  /* 0x01000f00ff0677ac */ /* 0x000f620008000a00 */
[----:B------:R-:W3:Y:S01]  /*6b30*/  LDC.64 R14, c[0x4][R15] ;  /* 0x010000000f0e7b82 */ /* 0x000ee20000000a00 */
[----:B------:R-:W4:Y:S01]  /*6b40*/  LDCU.64 UR4, c[0x4][0x10] ;  /* 0x01000200ff0477ac */ /* 0x000f220008000a00 */
[----:B--2---:R-:W-:Y:S01]  /*6b50*/  MOV R5, UR9 ;  /* 0x0000000900057c02 */ /* 0x004fe20008000f00 */
[----:B-1----:R-:W-:Y:S01]  /*6b60*/  IMAD.U32 R4, RZ, RZ, UR8 ;  /* 0x00000008ff047e24 */ /* 0x002fe2000f8e00ff */
[----:B-----5:R-:W-:Y:S01]  /*6b70*/  MOV R7, UR7 ;  /* 0x0000000700077c02 */ /* 0x020fe20008000f00 */
[----:B----4-:R-:W-:Y:S01]  /*6b80*/  IMAD.U32 R6, RZ, RZ, UR6 ;  /* 0x00000006ff067e24 */ /* 0x010fe2000f8e00ff */
[----:B------:R-:W-:Y:S01]  /*6b90*/  MOV R11, UR5 ;  /* 0x00000005000b7c02 */ /* 0x000fe20008000f00 */
[----:B------:R-:W-:Y:S02]  /*6ba0*/  IMAD.U32 R10, RZ, RZ, UR4 ;  /* 0x00000004ff0a7e24 */ /* 0x000fe4000f8e00ff */
[----:B------:R-:W-:Y:S07]  /*6bb0*/  LEPC R20, `(.L_x_110) ;  /* 0x000000001014794e */ /* 0x000fee0000000000 */
[----:B---3--:R-:W-:Y:S05]  /*6bc0*/  CALL.ABS.NOINC R14 ;  /* 0x000000000e007343 */ /* 0x008fea0003c00000 */
.L_x_110:
[----:B------:R-:W-:Y:S05]  /*6bd0*/  WARPSYNC.ALL ;  /* 0x0000000000007948 */ /* 0x000fea0003800000 */
[C---:B------:R-:W-:Y:S01]  /*6be0*/  R2UR UR4, R16.reuse ;  /* 0x00000000100472ca */ /* 0x040fe200000e0000 */
[----:B------:R-:W-:Y:S05]  /*6bf0*/  VIADD R0, R16, 0x10 ;  /* 0x0000001010007836 */ /* 0x000fea0000000000 */
[----:B------:R-:W-:Y:S04]  /*6c00*/  SHF.R.U32.HI R0, RZ, 0x15, R0 ;  /* 0x00000015ff007819 */ /* 0x000fe80000011600 */
[----:B------:R-:W-:Y:S03]  /*6c10*/  LOP3.LUT P0, RZ, R0, 0x3, R235, 0x48, !PT ;  /* 0x0000000300ff7812 */ /* 0x000fe600078048eb */
[----:B------:R-:W2:Y:S10]  /*6c20*/  LDTM.x16 R104, tmem[UR4] ;  /* 0x00000004006879ee */ /* 0x000eb40008240000 */
[----:B--2---:R-:W-:Y:S05]  /*6c30*/  @!P0 BRA `(.L_x_111) ;  /* 0x0000000000408947 */ /* 0x004fea0003800000 */
        /* <DEDUP_REMOVED lines=16> */
.L_x_111:
[----:B------:R-:W-:Y:S05]  /*6d40*/  WARPSYNC.ALL ;  /* 0x0000000000007948 */ /* 0x000fea0003800000 */
[C---:B------:R-:W-:Y:S01]  /*6d50*/  R2UR UR4, R16.reuse ;  /* 0x00000000100472ca */ /* 0x040fe200000e0000 */
[----:B------:R-:W-:Y:S05]  /*6d60*/  VIADD R0, R16, 0x20 ;  /* 0x0000002010007836 */ /* 0x000fea0000000000 */
[----:B------:R-:W-:Y:S04]  /*6d70*/  SHF.R.U32.HI R0, RZ, 0x15, R0 ;  /* 0x00000015ff007819 */ /* 0x000fe80000011600 */
[----:B------:R-:W-:Y:S03]  /*6d80*/  LOP3.LUT P0, RZ, R0, 0x3, R235, 0x48, !PT ;  /* 0x0000000300ff7812 */ /* 0x000fe600078048eb */
[----:B------:R-:W2:Y:S10]  /*6d90*/  LDTM.x16 R88, tmem[UR4+0x10] ;  /* 0x00001004005879ee */ /* 0x000eb40008240000 */
        /* <DEDUP_REMOVED lines=17> */
.L_x_112:
        /* <DEDUP_REMOVED lines=23> */
.L_x_113:
        /* <DEDUP_REMOVED lines=23> */
.L_x_114:
        /* <DEDUP_REMOVED lines=23> */
.L_x_115:
        /* <DEDUP_REMOVED lines=23> */
.L_x_116:
[C---:B------:R-:W-:Y:S01]  /*7470*/  LOP3.LUT P2, R0, R17.reuse, 0x60, RZ, 0xc0, !PT ;  /* 0x0000006011007812 */ /* 0x040fe2000784c0ff */
[----:B------:R-:W-:Y:S05]  /*7480*/  WARPSYNC.ALL ;  /* 0x0000000000007948 */ /* 0x000fea0003800000 */
[----:B------:R-:W-:Y:S01]  /*7490*/  R2UR UR4, R16 ;  /* 0x00000000100472ca */ /* 0x000fe200000e0000 */
[----:B------:R-:W2:Y:S01]  /*74a0*/  S2UR UR5, SR_CgaCtaId ;  /* 0x00000000000579c3 */ /* 0x000ea20000008800 */
[----:B------:R-:W-:Y:S01]  /*74b0*/  SHF.L.U32 R220, R17, 0x4, RZ ;  /* 0x0000000411dc7819 */ /* 0x000fe200000006ff */
[----:B-1-3--:R-:W-:Y:S01]  /*74c0*/  FMUL R3, R120, R105 ;  /* 0x0000006978037220 */ /* 0x00afe20000400000 */
[----:B------:R-:W-:Y:S01]  /*74d0*/  ISETP.NE.AND P1, PT, R0, RZ, PT ;  /* 0x000000ff0000720c */ /* 0x000fe20003f25270 */
[----:B------:R-:W-:Y:S01]  /*74e0*/  FMUL R0, R120, R104 ;  /* 0x0000006878007220 */ /* 0x000fe20000400000 */
[----:B------:R-:W-:Y:S01]  /*74f0*/  SHF.L.U32 R122, R128, 0x10, RZ ;  /* 0x00000010807a7819 */ /* 0x000fe200000006ff */
[----:B------:R-:W-:Y:S01]  /*7500*/  FMUL R20, R120, R106 ;  /* 0x0000006a78147220 */ /* 0x000fe20000400000 */
[----:B------:R-:W-:Y:S01]  /*7510*/  LOP3.LUT R123, R128, 0xffff0000, RZ, 0xc0, !PT ;  /* 0xffff0000807b7812 */ /* 0x000fe200078ec0ff */
[----:B------:R-:W-:Y:S01]  /*7520*/  FMUL R21, R120, R107 ;  /* 0x0000006b78157220 */ /* 0x000fe20000400000 */
[----:B------:R-:W-:Y:S01]  /*7530*/  SHF.L.U32 R124, R129, 0x10, RZ ;  /* 0x00000010817c7819 */ /* 0x000fe200000006ff */
[----:B------:R-:W-:Y:S01]  /*7540*/  FFMA R0, R121, R122, R0 ;  /* 0x0000007a79007223 */ /* 0x000fe20000000000 */
[----:B------:R-:W-:Y:S01]  /*7550*/  LOP3.LUT R125, R129, 0xffff0000, RZ, 0xc0, !PT ;  /* 0xffff0000817d7812 */ /* 0x000fe200078ec0ff */
[----:B----4-:R-:W1:Y:S01]  /*7560*/  LDTM.x16 R4, tmem[UR4+0x60] ;  /* 0x00006004000479ee */ /* 0x010e620008240000 */
[C---:B------:R-:W-:Y:S01]  /*7570*/  SHF.L.U32 R126, R130.reuse, 0x10, RZ ;  /* 0x00000010827e7819 */ /* 0x040fe200000006ff */
[----:B------:R-:W-:Y:S01]  /*7580*/  NOP ;  /* 0x0000000000007918 */ /* 0x000fe20000000000 */
[----:B------:R-:W-:Y:S01]  /*7590*/  LOP3.LUT R127, R130, 0xffff0000, RZ, 0xc0, !PT ;  /* 0xffff0000827f7812 */ /* 0x000fe200078ec0ff */
[----:B------:R-:W-:Y:S01]  /*75a0*/  FFMA R3, R121, R123, R3 ;  /* 0x0000007b79037223 */ /* 0x000fe20000000003 */
[----:B------:R-:W-:Y:S01]  /*75b0*/  SHF.L.U32 R128, R131, 0x10, RZ ;  /* 0x0000001083807819 */ /* 0x000fe200000006ff */
[----:B------:R-:W-:Y:S01]  /*75c0*/  FFMA R20, R121, R124, R20 ;  /* 0x0000007c79147223 */ /* 0x000fe20000000014 */
[----:B------:R-:W-:Y:S01]  /*75d0*/  LOP3.LUT R129, R131, 0xffff0000, RZ, 0xc0, !PT ;  /* 0xffff000083817812 */ /* 0x000fe200078ec0ff */
[----:B------:R-:W-:Y:S01]  /*75e0*/  FFMA R21, R121, R125, R21 ;  /* 0x0000007d79157223 */ /* 0x000fe20000000015 */
[----:B------:R-:W-:Y:S01]  /*75f0*/  LOP3.LUT P0, RZ, R220, 0x40, RZ, 0xc0, !PT ;  /* 0x00000040dcff7812 */ /* 0x000fe2000780c0ff */
[C---:B------:R-:W-:Y:S01]  /*7600*/  FMUL R22, R120.reuse, R108 ;  /* 0x0000006c78167220 */ /* 0x040fe20000400000 */
[C---:B------:R-:W-:Y:S01]  /*7610*/  SHF.L.U32 R130, R135.reuse, 0x10, RZ ;  /* 0x0000001087827819 */ /* 0x040fe200000006ff */
[C---:B------:R-:W-:Y:S01]  /*7620*/  FMUL R23, R120.reuse, R109 ;  /* 0x0000006d78177220 */ /* 0x040fe20000400000 */
[----:B------:R-:W-:Y:S01]  /*7630*/  LOP3.LUT R131, R135, 0xffff0000, RZ, 0xc0, !PT ;  /* 0xffff000087837812 */ /* 0x000fe200078ec0ff */
[----:B------:R-:W-:Y:S01]  /*7640*/  FFMA R22, R121, R126, R22 ;  /* 0x0000007e79167223 */ /* 0x000fe20000000016 */
[----:B------:R-:W-:Y:S01]  /*7650*/  F2FP.BF16.F32.PACK_AB R124, R3, R0 ;  /* 0x00000000037c723e */ /* 0x000fe200000010ff */
[----:B------:R-:W-:Y:S01]  /*7660*/  FFMA R23, R121, R127, R23 ;  /* 0x0000007f79177223 */ /* 0x000fe20000000017 */
[----:B------:R-:W-:Y:S01]  /*7670*/  F2FP.BF16.F32.PACK_AB R125, R21, R20 ;  /* 0x00000014157d723e */ /* 0x000fe200000010ff */
[C---:B------:R-:W-:Y:S01]  /*7680*/  FMUL R104, R120.reuse, R110 ;  /* 0x0000006e78687220 */ /* 0x040fe20000400000 */
[----:B------:R-:W-:Y:S01]  /*7690*/  LOP3.LUT R135, R137, 0xffff0000, RZ, 0xc0, !PT ;  /* 0xffff000089877812 */ /* 0x000fe200078ec0ff */
[----:B------:R-:W-:Y:S01]  /*76a0*/  FMUL R108, R120, R114 ;  /* 0x00000072786c7220 */ /* 0x000fe20000400000 */
[----:B------:R-:W-:Y:S01]  /*76b0*/  SHF.L.U32 R114, R132, 0x10, RZ ;  /* 0x0000001084727819 */ /* 0x000fe200000006ff */
[----:B------:R-:W-:Y:S01]  /*76c0*/  FFMA R104, R121, R128, R104 ;  /* 0x0000008079687223 */ /* 0x000fe20000000068 */
[----:B------:R-:W-:Y:S01]  /*76d0*/  F2FP.BF16.F32.PACK_AB R126, R23, R22 ;  /* 0x00000016177e723e */ /* 0x000fe200000010ff */
[C---:B------:R-:W-:Y:S01]  /*76e0*/  FMUL R105, R120.reuse, R111 ;  /* 0x0000006f78697220 */ /* 0x040fe20000400000 */
[----:B------:R-:W-:Y:S01]  /*76f0*/  IADD3 R240, PT, PT, R237, 0x300, RZ ;  /* 0x00000300edf07810 */ /* 0x000fe20007ffe0ff */
[----:B------:R-:W-:Y:S01]  /*7700*/  FMUL R109, R120, R115 ;  /* 0x00000073786d7220 */ /* 0x000fe20000400000 */
[----:B------:R-:W-:Y:S01]  /*7710*/  LOP3.LUT R115, R132, 0xffff0000, RZ, 0xc0, !PT ;  /* 0xffff000084737812 */ /* 0x000fe200078ec0ff */
[----:B------:R-:W-:Y:S01]  /*7720*/  FFMA R105, R121, R129, R105 ;  /* 0x0000008179697223 */ /* 0x000fe20000000069 */
[----:B------:R-:W-:Y:S01]  /*7730*/  SHF.L.U32 R132, R136, 0x10, RZ ;  /* 0x0000001088847819 */ /* 0x000fe200000006ff */
[----:B------:R-:W-:Y:S01]  /*7740*/  FMUL R106, R120, R112 ;  /* 0x00000070786a7220 */ /* 0x000fe20000400000 */
[----:B------:R-:W-:Y:S01]  /*7750*/  SHF.L.U32 R140, R144, 0x10, RZ ;  /* 0x00000010908c7819 */ /* 0x000fe200000006ff */
[C---:B------:R-:W-:Y:S01]  /*7760*/  FMUL R110, R120.reuse, R116 ;  /* 0x00000074786e7220 */ /* 0x040fe20000400000 */
[----:B------:R-:W-:Y:S01]  /*7770*/  SHF.L.U32 R116, R133, 0x10, RZ ;  /* 0x0000001085747819 */ /* 0x000fe200000006ff */
[----:B------:R-:W-:Y:S01]  /*7780*/  FFMA R106, R121, R114, R106 ;  /* 0x00000072796a7223 */ /* 0x000fe2000000006a */
[----:B------:R-:W-:Y:S01]  /*7790*/  F2FP.BF16.F32.PACK_AB R127, R105, R104 ;  /* 0x00000068697f723e */ /* 0x000fe200000010ff */
[C---:B------:R-:W-:Y:S01]  /*77a0*/  FMUL R107, R120.reuse, R113 ;  /* 0x00000071786b7220 */ /* 0x040fe20000400000 */
[----:B------:R-:W-:Y:S01]  /*77b0*/  IADD3 R239, PT, PT, R237, 0x310, RZ ;  /* 0x00000310edef7810 */ /* 0x000fe20007ffe0ff */
[----:B------:R-:W-:Y:S01]  /*77c0*/  FMUL R111, R120, R117 ;  /* 0x00000075786f7220 */ /* 0x000fe20000400000 */
[----:B------:R-:W-:Y:S01]  /*77d0*/  LOP3.LUT R117, R133, 0xffff0000, RZ, 0xc0, !PT ;  /* 0xffff000085757812 */ /* 0x000fe200078ec0ff */
[C---:B------:R-:W-:Y:S01]  /*77e0*/  FFMA R107, R121.reuse, R115, R107 ;  /* 0x00000073796b7223 */ /* 0x040fe2000000006b */
[----:B------:R-:W-:Y:S01]  /*77f0*/  LOP3.LUT R133, R136, 0xffff0000, RZ, 0xc0, !PT ;  /* 0xffff000088857812 */ /* 0x000fe200078ec0ff */
[C---:B------:R-:W-:Y:S01]  /*7800*/  FFMA R108, R121.reuse, R116, R108 ;  /* 0x00000074796c7223 */ /* 0x040fe2000000006c */
[----:B------:R-:W-:Y:S01]  /*7810*/  SHF.L.U32 R136, R138, 0x10, RZ ;  /* 0x000000108a887819 */ /* 0x000fe200000006ff */
[----:B------:R-:W-:Y:S01]  /*7820*/  FFMA R109, R121, R117, R109 ;  /* 0x00000075796d7223 */ /* 0x000fe2000000006d */
[----:B------:R-:W-:Y:S01]  /*7830*/  LOP3.LUT R141, R144, 0xffff0000, RZ, 0xc0, !PT ;  /* 0xffff0000908d7812 */ /* 0x000fe200078ec0ff */
[----:B------:R-:W-:Y:S01]  /*7840*/  FMUL R112, R120, R118 ;  /* 0x0000007678707220 */ /* 0x000fe20000400000 */
[----:B------:R-:W-:Y:S01]  /*7850*/  SHF.L.U32 R118, R134, 0x10, RZ ;  /* 0x0000001086767819 */ /* 0x000fe200000006ff */
[----:B------:R-:W-:Y:S01]  /*7860*/  FMUL R113, R120, R119 ;  /* 0x0000007778717220 */ /* 0x000fe20000400000 */
[----:B------:R-:W-:Y:S01]  /*7870*/  LOP3.LUT R119, R134, 0xffff0000, RZ, 0xc0, !PT ;  /* 0xffff000086777812 */ /* 0x000fe200078ec0ff */
[----:B------:R-:W-:Y:S01]  /*7880*/  FMUL R88, R120, R88 ;  /* 0x0000005878587220 */ /* 0x000fe20000400000 */
[----:B------:R-:W-:Y:S01]  /*7890*/  SHF.L.U32 R134, R137, 0x10, RZ ;  /* 0x0000001089867819 */ /* 0x000fe200000006ff */
[C---:B------:R-:W-:Y:S01]  /*78a0*/  FFMA R110, R121.reuse, R118, R110 ;  /* 0x00000076796e7223 */ /* 0x040fe2000000006e */
[----:B------:R-:W-:Y:S01]  /*78b0*/  LOP3.LUT R137, R138, 0xffff0000, RZ, 0xc0, !PT ;  /* 0xffff00008a897812 */ /* 0x000fe200078ec0ff */
[----:B------:R-:W-:Y:S01]  /*78c0*/  FFMA R111, R121, R119, R111 ;  /* 0x00000077796f7223 */ /* 0x000fe2000000006f */
[----:B------:R-:W-:Y:S01]  /*78d0*/  SHF.L.U32 R138, R139, 0x10, RZ ;  /* 0x000000108b8a7819 */ /* 0x000fe200000006ff */
[----:B------:R-:W-:Y:S01]  /*78e0*/  FFMA R112, R121, R130, R112 ;  /* 0x0000008279707223 */ /* 0x000fe20000000070 */
[----:B------:R-:W-:Y:S01]  /*78f0*/  LOP3.LUT R139, R139, 0xffff0000, RZ, 0xc0, !PT ;  /* 0xffff00008b8b7812 */ /* 0x000fe200078ec0ff */
[C---:B------:R-:W-:Y:S01]  /*7900*/  FFMA R113, R121.reuse, R131, R113 ;  /* 0x0000008379717223 */ /* 0x040fe20000000071 */
[----:B------:R-:W-:Y:S01]  /*7910*/  @P0 IADD3 R239, PT, PT, R240, -0x10, RZ ;  /* 0xfffffff0f0ef0810 */ /* 0x000fe20007ffe0ff */
[----:B------:R-:W-:Y:S01]  /*7920*/  FFMA R88, R121, R132, R88 ;  /* 0x0000008479587223 */ /* 0x000fe20000000058 */
[----:B------:R-:W-:Y:S01]  /*7930*/  F2FP.BF16.F32.PACK_AB R20, R107, R106 ;  /* 0x0000006a6b14723e */ /* 0x000fe200000010ff */
[C---:B------:R-:W-:Y:S01]  /*7940*/  FMUL R89, R120.reuse, R89 ;  /* 0x0000005978597220 */ /* 0x040fe20000400000 */
[----:B------:R-:W-:Y:S01]  /*7950*/  F2FP.BF16.F32.PACK_AB R21, R109, R108 ;  /* 0x0000006c6d15723e */ /* 0x000fe200000010ff */
[C---:B------:R-:W-:Y:S01]  /*7960*/  FMUL R90, R120.reuse, R90 ;  /* 0x0000005a785a7220 */ /* 0x040fe20000400000 */
[----:B------:R-:W-:Y:S01]  /*7970*/  F2FP.BF16.F32.PACK_AB R22, R111, R110 ;  /* 0x0000006e6f16723e */ /* 0x000fe200000010ff */
[----:B------:R-:W-:Y:S01]  /*7980*/  FFMA R89, R121, R133, R89 ;  /* 0x0000008579597223 */ /* 0x000fe20000000059 */
[----:B------:R-:W-:Y:S01]  /*7990*/  F2FP.BF16.F32.PACK_AB R23, R113, R112 ;  /* 0x000000707117723e */ /* 0x000fe200000010ff */
[----:B------:R-:W-:Y:S01]  /*79a0*/  FFMA R90, R121, R134, R90 ;  /* 0x00000086795a7223 */ /* 0x000fe2000000005a */
[C---:B------:R-:W-:Y:S01]  /*79b0*/  SHF.L.U32 R142, R145.reuse, 0x10, RZ ;  /* 0x00000010918e7819 */ /* 0x040fe200000006ff */
[C---:B------:R-:W-:Y:S01]  /*79c0*/  FMUL R91, R120.reuse, R91 ;  /* 0x0000005b785b7220 */ /* 0x040fe20000400000 */
[----:B------:R-:W-:Y:S01]  /*79d0*/  LOP3.LUT R143, R145, 0xffff0000, RZ, 0xc0, !PT ;  /* 0xffff0000918f7812 */ /* 0x000fe200078ec0ff */
[----:B------:R-:W-:Y:S01]  /*79e0*/  FMUL R92, R120, R92 ;  /* 0x0000005c785c7220 */ /* 0x000fe20000400000 */
[C---:B------:R-:W-:Y:S01]  /*79f0*/  SHF.L.U32 R144, R146.reuse, 0x10, RZ ;  /* 0x0000001092907819 */ /* 0x040fe200000006ff */
[C---:B------:R-:W-:Y:S01]  /*7a00*/  FFMA R91, R121.reuse, R135, R91 ;  /* 0x00000087795b7223 */ /* 0x040fe2000000005b */
[----:B------:R-:W-:Y:S01]  /*7a10*/  LOP3.LUT R145, R146, 0xffff0000, RZ, 0xc0, !PT ;  /* 0xffff000092917812 */ /* 0x000fe200078ec0ff */
[----:B------:R-:W-:Y:S01]  /*7a20*/  FFMA R92, R121, R136, R92 ;  /* 0x00000088795c7223 */ /* 0x000fe2000000005c */
[C---:B------:R-:W-:Y:S01]  /*7a30*/  SHF.L.U32 R146, R147.reuse, 0x10, RZ ;  /* 0x0000001093927819 */ /* 0x040fe200000006ff */
[C---:B------:R-:W-:Y:S01]  /*7a40*/  FMUL R93, R120.reuse, R93 ;  /* 0x0000005d785d7220 */ /* 0x040fe20000400000 */
[----:B------:R-:W-:Y:S01]  /*7a50*/  LOP3.LUT R147, R147, 0xffff0000, RZ, 0xc0, !PT ;  /* 0xffff000093937812 */ /* 0x000fe200078ec0ff */
[----:B------:R-:W-:Y:S01]  /*7a60*/  FMUL R94, R120, R94 ;  /* 0x0000005e785e7220 */ /* 0x000fe20000400000 */
[----:B------:R-:W-:Y:S01]  /*7a70*/  F2FP.BF16.F32.PACK_AB R88, R89, R88 ;  /* 0x000000585958723e */ /* 0x000fe200000010ff */
[C---:B------:R-:W-:Y:S01]  /*7a80*/  FFMA R93, R121.reuse, R137, R93 ;  /* 0x00000089795d7223 */ /* 0x040fe2000000005d */
[----:B------:R-:W-:Y:S01]  /*7a90*/  SHF.L.U32 R148, R152, 0x10, RZ ;  /* 0x0000001098947819 */ /* 0x000fe200000006ff */
[----:B------:R-:W-:Y:S01]  /*7aa0*/  FFMA R94, R121, R138, R94 ;  /* 0x0000008a795e7223 */ /* 0x000fe2000000005e */
[----:B------:R-:W-:Y:S01]  /*7ab0*/  F2FP.BF16.F32.PACK_AB R89, R91, R90 ;  /* 0x0000005a5b59723e */ /* 0x000fe200000010ff */
[----:B------:R-:W-:Y:S01]  /*7ac0*/  FMUL R95, R120, R95 ;  /* 0x0000005f785f7220 */ /* 0x000fe20000400000 */
[----:B------:R-:W-:Y:S01]  /*7ad0*/  LOP3.LUT R149, R152, 0xffff0000, RZ, 0xc0, !PT ;  /* 0xffff000098957812 */ /* 0x000fe200078ec0ff */
[C---:B------:R-:W-:Y:S01]  /*7ae0*/  FMUL R96, R120.reuse, R96 ;  /* 0x0000006078607220 */ /* 0x040fe20000400000 */
[----:B------:R-:W-:Y:S01]  /*7af0*/  F2FP.BF16.F32.PACK_AB R90, R93, R92 ;  /* 0x0000005c5d5a723e */ /* 0x000fe200000010ff */
[----:B------:R-:W-:Y:S01]  /*7b00*/  FFMA R95, R121, R139, R95 ;  /* 0x0000008b795f7223 */ /* 0x000fe2000000005f */
[----:B------:R-:W-:Y:S01]  /*7b10*/  SHF.L.U32 R150, R153, 0x10, RZ ;  /* 0x0000001099967819 */ /* 0x000fe200000006ff */
[----:B------:R-:W-:Y:S01]  /*7b20*/  FFMA R96, R121, R140, R96 ;  /* 0x0000008c79607223 */ /* 0x000fe20000000060 */
[----:B------:R-:W-:Y:S01]  /*7b30*/  LOP3.LUT R151, R153, 0xffff0000, RZ, 0xc0, !PT ;  /* 0xffff000099977812 */ /* 0x000fe200078ec0ff */
[C---:B------:R-:W-:Y:S01]  /*7b40*/  FMUL R97, R120.reuse, R97 ;  /* 0x0000006178617220 */ /* 0x040fe20000400000 */
[----:B------:R-:W-:Y:S01]  /*7b50*/  F2FP.BF16.F32.PACK_AB R91, R95, R94 ;  /* 0x0000005e5f5b723e */ /* 0x000fe200000010ff */
        /* <DEDUP_REMOVED lines=11> */
[C---:B------:R-:W-:Y:S01]  /*7c10*/  SHF.L.U32 R156, R160.reuse, 0x10, RZ ;  /* 0x00000010a09c7819 */ /* 0x040fe200000006ff */
[----:B------:R-:W-:Y:S01]  /*7c20*/  FFMA R100, R121, R144, R100 ;  /* 0x0000009079647223 */ /* 0x000fe20000000064 */
[----:B------:R-:W-:Y:S01]  /*7c30*/  LOP3.LUT R157, R160, 0xffff0000, RZ, 0xc0, !PT ;  /* 0xffff0000a09d7812 */ /* 0x000fe200078ec0ff */
[C---:B------:R-:W-:Y:S01]  /*7c40*/  FMUL R101, R120.reuse, R101 ;  /* 0x0000006578657220 */ /* 0x040fe20000400000 */
[----:B------:R-:W-:Y:S01]  /*7c50*/  F2FP.BF16.F32.PACK_AB R97, R99, R98 ;  /* 0x000000626361723e */ /* 0x000fe200000010ff */
[----:B------:R-:W-:Y:S01]  /*7c60*/  FMUL R102, R120, R102 ;  /* 0x0000006678667220 */ /* 0x000fe20000400000 */
[----:B------:R-:W-:Y:S01]  /*7c70*/  SHF.L.U32 R158, R161, 0x10, RZ ;  /* 0x00000010a19e7819 */ /* 0x000fe200000006ff */
[----:B------:R-:W-:Y:S01]  /*7c80*/  FFMA R101, R121, R145, R101 ;  /* 0x0000009179657223 */ /* 0x000fe20000000065 */
[----:B------:R-:W-:Y:S01]  /*7c90*/  LOP3.LUT R159, R161, 0xffff0000, RZ, 0xc0, !PT ;  /* 0xffff0000a19f7812 */ /* 0x000fe200078ec0ff */
[----:B------:R-:W-:Y:S01]  /*7ca0*/  FFMA R102, R121, R146, R102 ;  /* 0x0000009279667223 */ /* 0x000fe20000000066 */
[----:B------:R-:W-:Y:S01]  /*7cb0*/  SHF.L.U32 R160, R162, 0x10, RZ ;  /* 0x00000010a2a07819 */ /* 0x000fe200000006ff */
[C---:B------:R-:W-:Y:S01]  /*7cc0*/  FMUL R103, R120.reuse, R103 ;  /* 0x0000006778677220 */ /* 0x040fe20000400000 */
[----:B------:R-:W-:Y:S01]  /*7cd0*/  F2FP.BF16.F32.PACK_AB R98, R101, R100 ;  /* 0x000000646562723e */ /* 0x000fe200000010ff */
[----:B------:R-:W-:Y:S01]  /*7ce0*/  FMUL R72, R120, R72 ;  /* 0x0000004878487220 */ /* 0x000fe20000400000 */
[----:B------:R-:W-:Y:S01]  /*7cf0*/  LOP3.LUT R161, R162, 0xffff0000, RZ, 0xc0, !PT ;  /* 0xffff0000a2a17812 */ /* 0x000fe200078ec0ff */
        /* <DEDUP_REMOVED lines=11> */
[----:B------:R-:W-:Y:S01]  /*7db0*/  SHF.L.U32 R166, R169, 0x10, RZ ;  /* 0x00000010a9a67819 */ /* 0x000fe200000006ff */
[C---:B------:R-:W-:Y:S01]  /*7dc0*/  FMUL R75, R120.reuse, R75 ;  /* 0x0000004b784b7220 */ /* 0x040fe20000400000 */
[----:B------:R-:W-:Y:S01]  /*7dd0*/  F2FP.BF16.F32.PACK_AB R72, R73, R72 ;  /* 0x000000484948723e */ /* 0x000fe200000010ff */
[----:B------:R-:W-:Y:S01]  /*7de0*/  FMUL R76, R120, R76 ;  /* 0x0000004c784c7220 */ /* 0x000fe20000400000 */
[----:B------:R-:W-:Y:S01]  /*7df0*/  LOP3.LUT R167, R169, 0xffff0000, RZ, 0xc0, !PT ;  /* 0xffff0000a9a77812 */ /* 0x000fe200078ec0ff */
        /* <DEDUP_REMOVED lines=16> */
[----:B------:R-:W-:Y:S01]  /*7f00*/  UMOV UR4, 0x400 ;  /* 0x0000040000047882 */ /* 0x000fe20000000000 */
[C---:B------:R-:W-:Y:S01]  /*7f10*/  SHF.L.U32 R174, R177.reuse, 0x10, RZ ;  /* 0x00000010b1ae7819 */ /* 0x040fe200000006ff */
[----:B--2---:R-:W-:Y:S01]  /*7f20*/  ULEA UR4, UR5, UR4, 0x18 ;  /* 0x0000000405047291 */ /* 0x004fe2000f8ec0ff */
[----:B------:R-:W-:Y:S01]  /*7f30*/  LOP3.LUT R175, R177, 0xffff0000, RZ, 0xc0, !PT ;  /* 0xffff0000b1af7812 */ /* 0x000fe200078ec0ff */
[C---:B------:R-:W-:Y:S01]  /*7f40*/  FFMA R79, R121.reuse, R155, R79 ;  /* 0x0000009b794f7223 */ /* 0x040fe2000000004f */
[C---:B------:R-:W-:Y:S01]  /*7f50*/  SHF.L.U32 R176, R178.reuse, 0x10, RZ ;  /* 0x00000010b2b07819 */ /* 0x040fe200000006ff */
[----:B------:R-:W-:Y:S01]  /*7f60*/  ULEA UR4, UR44, UR4, 0x3 ;  /* 0x000000042c047291 */ /* 0x000fe2000f8e18ff */
[----:B------:R-:W-:Y:S01]  /*7f70*/  LOP3.LUT R177, R178, 0xffff0000, RZ, 0xc0, !PT ;  /* 0xffff0000b2b17812 */ /* 0x000fe200078ec0ff */
[----:B------:R-:W-:Y:S01]  /*7f80*/  FFMA R80, R121, R156, R80 ;  /* 0x0000009c79507223 */ /* 0x000fe20000000050 */
[----:B------:R-:W-:Y:S01]  /*7f90*/  F2FP.BF16.F32.PACK_AB R75, R79, R78 ;  /* 0x0000004e4f4b723e */ /* 0x000fe200000010ff */
[----:B------:R-:W-:Y:S01]  /*7fa0*/  UIADD3 UR4, UPT, UPT, UR4, 0x1d0, URZ ;  /* 0x000001d004047890 */ /* 0x000fe2000fffe0ff */
[C---:B------:R-:W-:Y:S01]  /*7fb0*/  SHF.L.U32 R178, R179.reuse, 0x10, RZ ;  /* 0x00000010b3b27819 */ /* 0x040fe200000006ff */
[----:B------:R-:W-:Y:S01]  /*7fc0*/  FMUL R81, R120, R81 ;  /* 0x0000005178517220 */ /* 0x000fe20000400000 */
[----:B------:R-:W-:Y:S01]  /*7fd0*/  LOP3.LUT R179, R179, 0xffff0000, RZ, 0xc0, !PT ;  /* 0xffff0000b3b37812 */ /* 0x000fe200078ec0ff */
[----:B------:R-:W-:Y:S01]  /*7fe0*/  UPRMT UR4, UR5, 0x654, UR4 ;  /* 0x0000065405047896 */ /* 0x000fe20008000004 */
[C---:B------:R-:W-:Y:S01]  /*7ff0*/  SHF.L.U32 R180, R184.reuse, 0x10, RZ ;  /* 0x00000010b8b47819 */ /* 0x040fe200000006ff */
[----:B------:R-:W-:Y:S01]  /*8000*/  FFMA R81, R121, R157, R81 ;  /* 0x0000009d79517223 */ /* 0x000fe20000000051 */
[----:B------:R-:W-:Y:S01]  /*8010*/  LOP3.LUT R181, R184, 0xffff0000, RZ, 0xc0, !PT ;  /* 0xffff0000b8b57812 */ /* 0x000fe200078ec0ff */
[C---:B------:R-:W-:Y:S01]  /*8020*/  FMUL R82, R120.reuse, R82 ;  /* 0x0000005278527220 */ /* 0x040fe20000400000 */
[----:B------:R-:W-:Y:S01]  /*8030*/  SHF.L.U32 R182, R185, 0x10, RZ ;  /* 0x00000010b9b67819 */ /* 0x000fe200000006ff */
[----:B------:R-:W-:Y:S01]  /*8040*/  FMUL R83, R120, R83 ;  /* 0x0000005378537220 */ /* 0x000fe20000400000 */
[----:B------:R-:W-:Y:S01]  /*8050*/  F2FP.BF16.F32.PACK_AB R80, R81, R80 ;  /* 0x000000505150723e */ /* 0x000fe200000010ff */
[----:B------:R-:W-:Y:S01]  /*8060*/  FFMA R82, R121, R158, R82 ;  /* 0x0000009e79527223 */ /* 0x000fe20000000052 */
[----:B------:R-:W-:Y:S01]  /*8070*/  LOP3.LUT R183, R185, 0xffff0000, RZ, 0xc0, !PT ;  /* 0xffff0000b9b77812 */ /* 0x000fe200078ec0ff */
[----:B-1----:R-:W-:Y:S01]  /*8080*/  SYNCS.ARRIVE.TRANS64.RED.A1T0 RZ, [UR4], RZ ;  /* 0x000000ffffff79a7 */ /* 0x002fe20008100404 */
[C---:B------:R-:W-:Y:S01]  /*8090*/  SHF.L.U32 R184, R186.reuse, 0x10, RZ ;  /* 0x00000010bab87819 */ /* 0x040fe200000006ff */
[----:B------:R1:W-:Y:S01]  /*80a0*/  STS.128 [R237+0x300], R124 ;  /* 0x0003007ced007388 */ /* 0x0003e20000000c00 */
[----:B------:R-:W-:Y:S01]  /*80b0*/  LOP3.LUT R185, R186, 0xffff0000, RZ, 0xc0, !PT ;  /* 0xffff0000bab97812 */ /* 0x000fe200078ec0ff */
[----:B------:R-:W-:Y:S01]  /*80c0*/  FFMA R83, R121, R159, R83 ;  /* 0x0000009f79537223 */ /* 0x000fe20000000053 */
[C---:B------:R-:W-:Y:S01]  /*80d0*/  SHF.L.U32 R186, R187.reuse, 0x10, RZ ;  /* 0x00000010bbba7819 */ /* 0x040fe200000006ff */
[C---:B------:R-:W-:Y:S01]  /*80e0*/  FMUL R84, R120.reuse, R84 ;  /* 0x0000005478547220 */ /* 0x040fe20000400000 */
[----:B------:R-:W-:Y:S01]  /*80f0*/  LOP3.LUT R187, R187, 0xffff0000, RZ, 0xc0, !PT ;  /* 0xffff0000bbbb7812 */ /* 0x000fe200078ec0ff */
[----:B------:R-:W-:Y:S01]  /*8100*/  FMUL R85, R120, R85 ;  /* 0x0000005578557220 */ /* 0x000fe20000400000 */
[----:B------:R-:W-:Y:S01]  /*8110*/  F2FP.BF16.F32.PACK_AB R81, R83, R82 ;  /* 0x000000525351723e */ /* 0x000fe200000010ff */
[----:B------:R1:W-:Y:S01]  /*8120*/  STS.128 [R239], R20 ;  /* 0x00000014ef007388 */ /* 0x0003e20000000c00 */
[C---:B------:R-:W-:Y:S01]  /*8130*/  SHF.L.U32 R188, R192.reuse, 0x10, RZ ;  /* 0x00000010c0bc7819 */ /* 0x040fe200000006ff */
[C---:B------:R-:W-:Y:S01]  /*8140*/  FFMA R84, R121.reuse, R160, R84 ;  /* 0x000000a079547223 */ /* 0x040fe20000000054 */
[----:B------:R-:W-:Y:S01]  /*8150*/  LOP3.LUT R189, R192, 0xffff0000, RZ, 0xc0, !PT ;  /* 0xffff0000c0bd7812 */ /* 0x000fe200078ec0ff */
[----:B------:R-:W-:Y:S01]  /*8160*/  FFMA R85, R121, R161, R85 ;  /* 0x000000a179557223 */ /* 0x000fe20000000055 */
[C---:B------:R-:W-:Y:S01]  /*8170*/  SHF.L.U32 R190, R193.reuse, 0x10, RZ ;  /* 0x00000010c1be7819 */ /* 0x040fe200000006ff */
[----:B------:R-:W-:Y:S01]  /*8180*/  FMUL R86, R120, R86 ;  /* 0x0000005678567220 */ /* 0x000fe20000400000 */
[----:B------:R-:W-:Y:S01]  /*8190*/  LOP3.LUT R191, R193, 0xffff0000, RZ, 0xc0, !PT ;  /* 0xffff0000c1bf7812 */ /* 0x000fe200078ec0ff */
[----:B------:R1:W-:Y:S01]  /*81a0*/  STS.128 [R237+0x1300], R88 ;  /* 0x00130058ed007388 */ /* 0x0003e20000000c00 */
[----:B------:R-:W-:Y:S01]  /*81b0*/  F2FP.BF16.F32.PACK_AB R82, R85, R84 ;  /* 0x000000545552723e */ /* 0x000fe200000010ff */
[----:B------:R-:W-:Y:S01]  /*81c0*/  FFMA R86, R121, R162, R86 ;  /* 0x000000a279567223 */ /* 0x000fe20000000056 */
[----:B------:R-:W-:Y:S01]  /*81d0*/  SHF.L.U32 R192, R194, 0x10, RZ ;  /* 0x00000010c2c07819 */ /* 0x000fe200000006ff */
[----:B------:R-:W-:Y:S01]  /*81e0*/  FMUL R87, R120, R87 ;  /* 0x0000005778577220 */ /* 0x000fe20000400000 */
[----:B------:R-:W-:Y:S01]  /*81f0*/  LOP3.LUT R193, R194, 0xffff0000, RZ, 0xc0, !PT ;  /* 0xffff0000c2c17812 */ /* 0x000fe200078ec0ff */
[C---:B------:R-:W-:Y:S01]  /*8200*/  FMUL R56, R120.reuse, R56 ;  /* 0x0000003878387220 */ /* 0x040fe20000400000 */
[C---:B------:R-:W-:Y:S01]  /*8210*/  SHF.L.U32 R194, R195.reuse, 0x10, RZ ;  /* 0x00000010c3c27819 */ /* 0x040fe200000006ff */
[----:B------:R1:W-:Y:S01]  /*8220*/  STS.128 [R239+0x1000], R96 ;  /* 0x00100060ef007388 */ /* 0x0003e20000000c00 */
[----:B------:R-:W-:Y:S01]  /*8230*/  LOP3.LUT R195, R195, 0xffff0000, RZ, 0xc0, !PT ;  /* 0xffff0000c3c37812 */ /* 0x000fe200078ec0ff */
[----:B------:R-:W-:Y:S01]  /*8240*/  FMUL R57, R120, R57 ;  /* 0x0000003978397220 */ /* 0x000fe20000400000 */
[----:B------:R-:W-:Y:S01]  /*8250*/  SHF.L.U32 R196, R200, 0x10, RZ ;  /* 0x00000010c8c47819 */ /* 0x000fe200000006ff */
[----:B------:R-:W-:Y:S01]  /*8260*/  FMUL R58, R120, R58 ;  /* 0x0000003a783a7220 */ /* 0x000fe20000400000 */
[----:B------:R-:W-:Y:S01]  /*8270*/  LOP3.LUT R197, R200, 0xffff0000, RZ, 0xc0, !PT ;  /* 0xffff0000c8c57812 */ /* 0x000fe200078ec0ff */
[----:B------:R-:W-:Y:S01]  /*8280*/  FFMA R87, R121, R163, R87 ;  /* 0x000000a379577223 */ /* 0x000fe20000000057 */
[----:B------:R-:W-:Y:S01]  /*8290*/  SHF.L.U32 R198, R201, 0x10, RZ ;  /* 0x00000010c9c67819 */ /* 0x000fe200000006ff */
[----:B------:R1:W-:Y:S01]  /*82a0*/  STS.128 [R237+0x2300], R72 ;  /* 0x00230048ed007388 */ /* 0x0003e20000000c00 */
[C---:B------:R-:W-:Y:S01]  /*82b0*/  FFMA R56, R121.reuse, R164, R56 ;  /* 0x000000a479387223 */ /* 0x040fe20000000038 */
[----:B------:R-:W-:Y:S01]  /*82c0*/  FFMA R57, R121, R165, R57 ;  /* 0x000000a579397223 */ /* 0x000fe20000000039 */
[----:B------:R-:W-:Y:S01]  /*82d0*/  F2FP.BF16.F32.PACK_AB R83, R87, R86 ;  /* 0x000000565753723e */ /* 0x000fe200000010ff */
[----:B------:R-:W-:Y:S01]  /*82e0*/  FFMA R58, R121, R166, R58 ;  /* 0x000000a6793a7223 */ /* 0x000fe2000000003a */
[C---:B------:R-:W-:Y:S01]  /*82f0*/  FMUL R59, R120.reuse, R59 ;  /* 0x0000003b783b7220 */ /* 0x040fe20000400000 */
[----:B------:R-:W-:Y:S01]  /*8300*/  LOP3.LUT R199, R201, 0xffff0000, RZ, 0xc0, !PT ;  /* 0xffff0000c9c77812 */ /* 0x000fe200078ec0ff */
[C---:B------:R-:W-:Y:S01]  /*8310*/  FMUL R60, R120.reuse, R60 ;  /* 0x0000003c783c7220 */ /* 0x040fe20000400000 */
[----:B------:R1:W-:Y:S01]  /*8320*/  STS.128 [R239+0x2000], R80 ;  /* 0x00200050ef007388 */ /* 0x0003e20000000c00 */
[----:B------:R-:W-:Y:S01]  /*8330*/  F2FP.BF16.F32.PACK_AB R56, R57, R56 ;  /* 0x000000383938723e */ /* 0x000fe200000010ff */
[C---:B------:R-:W-:Y:S01]  /*8340*/  FFMA R59, R121.reuse, R167, R59 ;  /* 0x000000a7793b7223 */ /* 0x040fe2000000003b */
[----:B------:R-:W-:Y:S01]  /*8350*/  FFMA R60, R121, R168, R60 ;  /* 0x000000a8793c7223 */ /* 0x000fe2000000003c */
[----:B------:R-:W-:Y:S01]  /*8360*/  FMUL R61, R120, R61 ;  /* 0x0000003d783d7220 */ /* 0x000fe20000400000 */
[----:B------:R-:W-:Y:S01]  /*8370*/  SHF.L.U32 R200, R202, 0x10, RZ ;  /* 0x00000010cac87819 */ /* 0x000fe200000006ff */
[C---:B------:R-:W-:Y:S01]  /*8380*/  FMUL R62, R120.reuse, R62 ;  /* 0x0000003e783e7220 */ /* 0x040fe20000400000 */
[----:B------:R-:W-:Y:S01]  /*8390*/  F2FP.BF16.F32.PACK_AB R57, R59, R58 ;  /* 0x0000003a3b39723e */ /* 0x000fe200000010ff */
[C---:B------:R-:W-:Y:S01]  /*83a0*/  FFMA R61, R121.reuse, R169, R61 ;  /* 0x000000a9793d7223 */ /* 0x040fe2000000003d */
[----:B------:R-:W-:Y:S01]  /*83b0*/  FMUL R63, R120, R63 ;  /* 0x0000003f783f7220 */ /* 0x000fe20000400000 */
[----:B------:R-:W-:Y:S01]  /*83c0*/  FFMA R62, R121, R170, R62 ;  /* 0x000000aa793e7223 */ /* 0x000fe2000000003e */
[----:B------:R-:W-:Y:S01]  /*83d0*/  LOP3.LUT R201, R202, 0xffff0000, RZ, 0xc0, !PT ;  /* 0xffff0000cac97812 */ /* 0x000fe200078ec0ff */
[C---:B------:R-:W-:Y:S01]  /*83e0*/  FMUL R64, R120.reuse, R64 ;  /* 0x0000004078407220 */ /* 0x040fe20000400000 */
[----:B------:R-:W-:Y:S01]  /*83f0*/  F2FP.BF16.F32.PACK_AB R58, R61, R60 ;  /* 0x0000003c3d3a723e */ /* 0x000fe200000010ff */
[C---:B------:R-:W-:Y:S01]  /*8400*/  FFMA R63, R121.reuse, R171, R63 ;  /* 0x000000ab793f7223 */ /* 0x040fe2000000003f */
[C---:B------:R-:W-:Y:S01]  /*8410*/  FMUL R65, R120.reuse, R65 ;  /* 0x0000004178417220 */ /* 0x040fe20000400000 */
[----:B------:R-:W-:Y:S01]  /*8420*/  FFMA R64, R121, R172, R64 ;  /* 0x000000ac79407223 */ /* 0x000fe20000000040 */
[----:B------:R-:W-:Y:S01]  /*8430*/  SHF.L.U32 R202, R203, 0x10, RZ ;  /* 0x00000010cbca7819 */ /* 0x000fe200000006ff */
[C---:B------:R-:W-:Y:S01]  /*8440*/  FMUL R66, R120.reuse, R66 ;  /* 0x0000004278427220 */ /* 0x040fe20000400000 */
[----:B------:R-:W-:Y:S01]  /*8450*/  F2FP.BF16.F32.PACK_AB R59, R63, R62 ;  /* 0x0000003e3f3b723e */ /* 0x000fe200000010ff */
[C---:B------:R-:W-:Y:S01]  /*8460*/  FFMA R65, R121.reuse, R173, R65 ;  /* 0x000000ad79417223 */ /* 0x040fe20000000041 */
[C---:B------:R-:W-:Y:S01]  /*8470*/  FMUL R67, R120.reuse, R67 ;  /* 0x0000004378437220 */ /* 0x040fe20000400000 */
[----:B------:R-:W-:Y:S01]  /*8480*/  FFMA R66, R121, R174, R66 ;  /* 0x000000ae79427223 */ /* 0x000fe20000000042 */
[----:B------:R-:W-:Y:S01]  /*8490*/  LOP3.LUT R203, R203, 0xffff0000, RZ, 0xc0, !PT ;  /* 0xffff0000cbcb7812 */ /* 0x000fe200078ec0ff */
[----:B------:R1:W-:Y:S01]  /*84a0*/  STS.128 [R237+0x3300], R56 ;  /* 0x00330038ed007388 */ /* 0x0003e20000000c00 */
[----:B------:R-:W-:Y:S01]  /*84b0*/  F2FP.BF16.F32.PACK_AB R64, R65, R64 ;  /* 0x000000404140723e */ /* 0x000fe200000010ff */
[C---:B------:R-:W-:Y:S01]  /*84c0*/  FFMA R67, R121.reuse, R175, R67 ;  /* 0x000000af79437223 */ /* 0x040fe20000000043 */
[C---:B------:R-:W-:Y:S01]  /*84d0*/  FMUL R68, R120.reuse, R68 ;  /* 0x0000004478447220 */ /* 0x040fe20000400000 */
[C---:B------:R-:W-:Y:S01]  /*84e0*/  FMUL R69, R120.reuse, R69 ;  /* 0x0000004578457220 */ /* 0x040fe20000400000 */
[----:B------:R-:W-:Y:S01]  /*84f0*/  FMUL R70, R120, R70 ;  /* 0x0000004678467220 */ /* 0x000fe20000400000 */
[----:B------:R-:W-:Y:S01]  /*8500*/  SHF.L.U32 R204, R208, 0x10, RZ ;  /* 0x00000010d0cc7819 */ /* 0x000fe200000006ff */
[----:B------:R-:W-:Y:S01]  /*8510*/  FFMA R68, R121, R176, R68 ;  /* 0x000000b079447223 */ /* 0x000fe20000000044 */
[----:B------:R-:W-:Y:S01]  /*8520*/  F2FP.BF16.F32.PACK_AB R65, R67, R66 ;  /* 0x000000424341723e */ /* 0x000fe200000010ff */
[C---:B------:R-:W-:Y:S01]  /*8530*/  FFMA R69, R121.reuse, R177, R69 ;  /* 0x000000b179457223 */ /* 0x040fe20000000045 */
[----:B------:R-:W-:Y:S01]  /*8540*/  FFMA R70, R121, R178, R70 ;  /* 0x000000b279467223 */ /* 0x000fe20000000046 */
[----:B------:R-:W-:Y:S01]  /*8550*/  FMUL R71, R120, R71 ;  /* 0x0000004778477220 */ /* 0x000fe20000400000 */
        /* <DEDUP_REMOVED lines=84> */
[----:B------:R-:W-:Y:S01]  /*8aa0*/  FFMA R33, R121, R205, R33 ;  /* 0x000000cd79217223 */ /* 0x000fe20000000021 */
[C---:B------:R-:W-:Y:S01]  /*8ab0*/  FMUL R35, R120.reuse, R35 ;  /* 0x0000002378237220 */ /* 0x040fe20000400000 */
[C---:B------:R-:W-:Y:S01]  /*8ac0*/  FMUL R36, R120.reuse, R36 ;  /* 0x0000002478247220 */ /* 0x040fe20000400000 */
[----:B------:R-:W-:Y:S01]  /*8ad0*/  FMUL R37, R120, R37 ;  /* 0x0000002578257220 */ /* 0x000fe20000400000 */
[----:B------:R1:W-:Y:S01]  /*8ae0*/  STS.128 [R237+0x5300], R24 ;  /* 0x00530018ed007388 */ /* 0x0003e20000000c00 */
[----:B------:R-:W-:Y:S01]  /*8af0*/  LOP3.LUT R219, R219, 0xffff0000, RZ, 0xc0, !PT ;  /* 0xffff0000dbdb7812 */ /* 0x000fe200078ec0ff */
[----:B------:R-:W-:Y:S01]  /*8b00*/  FFMA R34, R121, R206, R34 ;  /* 0x000000ce79227223 */ /* 0x000fe20000000022 */
[----:B------:R-:W-:Y:S01]  /*8b10*/  F2FP.BF16.F32.PACK_AB R32, R33, R32 ;  /* 0x000000202120723e */ /* 0x000fe200000010ff */
[C---:B------:R-:W-:Y:S01]  /*8b20*/  FFMA R35, R121.reuse, R207, R35 ;  /* 0x000000cf79237223 */ /* 0x040fe20000000023 */
[C---:B------:R-:W-:Y:S01]  /*8b30*/  FFMA R36, R121.reuse, R208, R36 ;  /* 0x000000d079247223 */ /* 0x040fe20000000024 */
[----:B------:R-:W-:Y:S01]  /*8b40*/  SHF.L.U32 R220, R224, 0x10, RZ ;  /* 0x00000010e0dc7819 */ /* 0x000fe200000006ff */
[C---:B------:R-:W-:Y:S01]  /*8b50*/  FFMA R37, R121.reuse, R209, R37 ;  /* 0x000000d179257223 */ /* 0x040fe20000000025 */
[C---:B------:R-:W-:Y:S01]  /*8b60*/  FMUL R38, R120.reuse, R38 ;  /* 0x0000002678267220 */ /* 0x040fe20000400000 */
[C---:B------:R-:W-:Y:S01]  /*8b70*/  FMUL R39, R120.reuse, R39 ;  /* 0x0000002778277220 */ /* 0x040fe20000400000 */
[C---:B------:R-:W-:Y:S01]  /*8b80*/  FMUL R4, R120.reuse, R4 ;  /* 0x0000000478047220 */ /* 0x040fe20000400000 */
[C---:B------:R-:W-:Y:S01]  /*8b90*/  FMUL R5, R120.reuse, R5 ;  /* 0x0000000578057220 */ /* 0x040fe20000400000 */
[C---:B------:R-:W-:Y:S01]  /*8ba0*/  FFMA R38, R121.reuse, R210, R38 ;  /* 0x000000d279267223 */ /* 0x040fe20000000026 */
[C---:B------:R-:W-:Y:S01]  /*8bb0*/  FMUL R6, R120.reuse, R6 ;  /* 0x0000000678067220 */ /* 0x040fe20000400000 */
[C---:B------:R-:W-:Y:S01]  /*8bc0*/  FFMA R39, R121.reuse, R211, R39 ;  /* 0x000000d379277223 */ /* 0x040fe20000000027 */
[C---:B------:R-:W-:Y:S01]  /*8bd0*/  FMUL R7, R120.reuse, R7 ;  /* 0x0000000778077220 */ /* 0x040fe20000400000 */
[C---:B------:R-:W-:Y:S01]  /*8be0*/  FFMA R4, R121.reuse, R212, R4 ;  /* 0x000000d479047223 */ /* 0x040fe20000000004 */
[C---:B------:R-:W-:Y:S01]  /*8bf0*/  FMUL R8, R120.reuse, R8 ;  /* 0x0000000878087220 */ /* 0x040fe20000400000 */
[C---:B------:R-:W-:Y:S01]  /*8c00*/  FFMA R5, R121.reuse, R213, R5 ;  /* 0x000000d579057223 */ /* 0x040fe20000000005 */
[C---:B------:R-:W-:Y:S01]  /*8c10*/  FMUL R9, R120.reuse, R9 ;  /* 0x0000000978097220 */ /* 0x040fe20000400000 */
[----:B------:R-:W-:Y:S01]  /*8c20*/  FFMA R6, R121, R214, R6 ;  /* 0x000000d679067223 */ /* 0x000fe20000000006 */
[C---:B------:R-:W-:Y:S01]  /*8c30*/  FMUL R10, R120.reuse, R10 ;  /* 0x0000000a780a7220 */ /* 0x040fe20000400000 */
[----:B------:R-:W-:Y:S01]  /*8c40*/  F2FP.BF16.F32.PACK_AB R33, R35, R34 ;  /* 0x000000222321723e */ /* 0x000fe200000010ff */
[----:B------:R-:W-:Y:S01]  /*8c50*/  FFMA R7, R121, R215, R7 ;  /* 0x000000d779077223 */ /* 0x000fe20000000007 */
[C---:B------:R-:W-:Y:S01]  /*8c60*/  FMUL R11, R120.reuse, R11 ;  /* 0x0000000b780b7220 */ /* 0x040fe20000400000 */
[----:B------:R-:W-:Y:S01]  /*8c70*/  F2FP.BF16.F32.PACK_AB R34, R37, R36 ;  /* 0x000000242522723e */ /* 0x000fe200000010ff */
[----:B------:R-:W-:Y:S01]  /*8c80*/  FFMA R8, R121, R216, R8 ;  /* 0x000000d879087223 */ /* 0x000fe20000000008 */
[----:B------:R-:W-:Y:S01]  /*8c90*/  F2FP.BF16.F32.PACK_AB R35, R39, R38 ;  /* 0x000000262723723e */ /* 0x000fe200000010ff */
[----:B------:R-:W-:Y:S01]  /*8ca0*/  FMUL R12, R120, R12 ;  /* 0x0000000c780c7220 */ /* 0x000fe20000400000 */
[----:B------:R-:W-:Y:S01]  /*8cb0*/  LOP3.LUT R221, R224, 0xffff0000, RZ, 0xc0, !PT ;  /* 0xffff0000e0dd7812 */ /* 0x000fe200078ec0ff */
[----:B------:R-:W-:Y:S01]  /*8cc0*/  FFMA R9, R121, R217, R9 ;  /* 0x000000d979097223 */ /* 0x000fe20000000009 */
[----:B------:R-:W-:Y:S01]  /*8cd0*/  SHF.L.U32 R222, R225, 0x10, RZ ;  /* 0x00000010e1de7819 */ /* 0x000fe200000006ff */
[----:B------:R1:W-:Y:S01]  /*8ce0*/  STS.128 [R239+0x5000], R32 ;  /* 0x00500020ef007388 */ /* 0x0003e20000000c00 */
[C---:B------:R-:W-:Y:S01]  /*8cf0*/  FMUL R13, R120.reuse, R13 ;  /* 0x0000000d780d7220 */ /* 0x040fe20000400000 */
[----:B------:R-:W-:Y:S01]  /*8d00*/  FFMA R10, R121, R218, R10 ;  /* 0x000000da790a7223 */ /* 0x000fe2000000000a */
[----:B------:R-:W-:Y:S01]  /*8d10*/  LOP3.LUT R223, R225, 0xffff0000, RZ, 0xc0, !PT ;  /* 0xffff0000e1df7812 */ /* 0x000fe200078ec0ff */
[----:B------:R-:W-:Y:S01]  /*8d20*/  FMUL R14, R120, R14 ;  /* 0x0000000e780e7220 */ /* 0x000fe20000400000 */
[C---:B------:R-:W-:Y:S01]  /*8d30*/  FFMA R11, R121.reuse, R219, R11 ;  /* 0x000000db790b7223 */ /* 0x040fe2000000000b */
[----:B------:R-:W-:Y:S01]  /*8d40*/  SHF.L.U32 R224, R226, 0x10, RZ ;  /* 0x00000010e2e07819 */ /* 0x000fe200000006ff */
[----:B------:R-:W-:Y:S01]  /*8d50*/  FMUL R15, R120, R15 ;  /* 0x0000000f780f7220 */ /* 0x000fe20000400000 */
[C---:B------:R-:W-:Y:S01]  /*8d60*/  FFMA R12, R121.reuse, R220, R12 ;  /* 0x000000dc790c7223 */ /* 0x040fe2000000000c */
[----:B------:R-:W-:Y:S01]  /*8d70*/  LOP3.LUT R225, R226, 0xffff0000, RZ, 0xc0, !PT ;  /* 0xffff0000e2e17812 */ /* 0x000fe200078ec0ff */
[C---:B------:R-:W-:Y:S01]  /*8d80*/  FMUL R16, R120.reuse, R16 ;  /* 0x0000001078107220 */ /* 0x040fe20000400000 */
[----:B------:R-:W-:Y:S01]  /*8d90*/  FFMA R13, R121, R221, R13 ;  /* 0x000000dd790d7223 */ /* 0x000fe2000000000d */
[----:B------:R-:W-:Y:S01]  /*8da0*/  SHF.L.U32 R226, R227, 0x10, RZ ;  /* 0x00000010e3e27819 */ /* 0x000fe200000006ff */
[C---:B------:R-:W-:Y:S01]  /*8db0*/  FMUL R17, R120.reuse, R17 ;  /* 0x0000001178117220 */ /* 0x040fe20000400000 */
[----:B------:R-:W-:Y:S01]  /*8dc0*/  F2FP.BF16.F32.PACK_AB R4, R5, R4 ;  /* 0x000000040504723e */ /* 0x000fe200000010ff */
[----:B------:R-:W-:Y:S01]  /*8dd0*/  FFMA R14, R121, R222, R14 ;  /* 0x000000de790e7223 */ /* 0x000fe2000000000e */
[----:B------:R-:W-:Y:S01]  /*8de0*/  LOP3.LUT R227, R227, 0xffff0000, RZ, 0xc0, !PT ;  /* 0xffff0000e3e37812 */ /* 0x000fe200078ec0ff */
[C---:B------:R-:W-:Y:S01]  /*8df0*/  FMUL R18, R120.reuse, R18 ;  /* 0x0000001278127220 */ /* 0x040fe20000400000 */
[----:B------:R-:W-:Y:S01]  /*8e00*/  F2FP.BF16.F32.PACK_AB R5, R7, R6 ;  /* 0x000000060705723e */ /* 0x000fe200000010ff */
[----:B------:R-:W-:Y:S01]  /*8e10*/  FFMA R15, R121, R223, R15 ;  /* 0x000000df790f7223 */ /* 0x000fe2000000000f */
[----:B------:R-:W-:Y:S01]  /*8e20*/  FMUL R19, R120, R19 ;  /* 0x0000001378137220 */ /* 0x000fe20000400000 */
[----:B------:R-:W-:Y:S01]  /*8e30*/  F2FP.BF16.F32.PACK_AB R6, R9, R8 ;  /* 0x000000080906723e */ /* 0x000fe200000010ff */
[----:B------:R-:W-:Y:S01]  /*8e40*/  FFMA R16, R121, R224, R16 ;  /* 0x000000e079107223 */ /* 0x000fe20000000010 */
[----:B------:R-:W-:Y:S01]  /*8e50*/  F2FP.BF16.F32.PACK_AB R7, R11, R10 ;  /* 0x0000000a0b07723e */ /* 0x000fe200000010ff */
[C---:B------:R-:W-:Y:S01]  /*8e60*/  FFMA R17, R121.reuse, R225, R17 ;  /* 0x000000e179117223 */ /* 0x040fe20000000011 */
[C---:B------:R-:W-:Y:S01]  /*8e70*/  FFMA R18, R121.reuse, R226, R18 ;  /* 0x000000e279127223 */ /* 0x040fe20000000012 */
[----:B------:R-:W-:Y:S01]  /*8e80*/  FFMA R19, R121, R227, R19 ;  /* 0x000000e379137223 */ /* 0x000fe20000000013 */
[----:B------:R-:W-:Y:S01]  /*8e90*/  F2FP.BF16.F32.PACK_AB R12, R13, R12 ;  /* 0x0000000c0d0c723e */ /* 0x000fe200000010ff */
[----:B------:R1:W-:Y:S01]  /*8ea0*/  STS.128 [R237+0x6300], R4 ;  /* 0x00630004ed007388 */ /* 0x0003e20000000c00 */
[----:B------:R-:W-:Y:S01]  /*8eb0*/  F2FP.BF16.F32.PACK_AB R13, R15, R14 ;  /* 0x0000000e0f0d723e */ /* 0x000fe200000010ff */
[----:B------:R-:W-:Y:S01]  /*8ec0*/  UMOV UR4, 0x400 ;  /* 0x0000040000047882 */ /* 0x000fe20000000000 */
[----:B------:R-:W-:Y:S01]  /*8ed0*/  F2FP.BF16.F32.PACK_AB R14, R17, R16 ;  /* 0x00000010110e723e */ /* 0x000fe200000010ff */
[----:B------:R-:W-:Y:S01]  /*8ee0*/  UIADD3 UR10, UPT, UPT, UR43, 0x1, URZ ;  /* 0x000000012b0a7890 */ /* 0x000fe2000fffe0ff */
[----:B------:R-:W-:Y:S01]  /*8ef0*/  F2FP.BF16.F32.PACK_AB R15, R19, R18 ;  /* 0x00000012130f723e */ /* 0x000fe200000010ff */
[----:B------:R-:W-:Y:S01]  /*8f00*/  UIADD3 UR7, UPT, UPT, UR44, 0x1, URZ ;  /* 0x000000012c077890 */ /* 0x000fe2000fffe0ff */
[----:B------:R-:W-:Y:S01]  /*8f10*/  BSSY.RECONVERGENT B0, `(.L_x_117) ;  /* 0x0000031000007945 */ /* 0x000fe20003800200 */
[----:B------:R-:W-:Y:S02]  /*8f20*/  ULEA UR4, UR5, UR4, 0x18 ;  /* 0x0000000405047291 */ /* 0x000fe4000f8ec0ff */
[----:B------:R1:W-:Y:S01]  /*8f30*/  STS.128 [R239+0x6000], R12 ;  /* 0x0060000cef007388 */ /* 0x0003e20000000c00 */
[----:B------:R-:W-:Y:S01]  /*8f40*/  @!PT LDS RZ, [RZ] ;  /* 0x00000000fffff984 */ /* 0x000fe20000000800 */
[----:B------:R-:W-:Y:S01]  /*8f50*/  @!PT LDS RZ, [RZ] ;  /* 0x00000000fffff984 */ /* 0x000fe20000000800 */
[----:B------:R-:W-:Y:S01]  /*8f60*/  @!PT LDS RZ, [RZ] ;  /* 0x00000000fffff984 */ /* 0x000fe20000000800 */
[----:B------:R-:W-:Y:S01]  /*8f70*/  @!PT LDS RZ, [RZ] ;  /* 0x00000000fffff984 */ /* 0x000fe20000000800 */
[----:B------:R2:W-:Y:S07]  /*8f80*/  MEMBAR.ALL.CTA ;  /* 0x0000000000007992 */ /* 0x0005ee0000008000 */
[----:B--2---:R-:W2:Y:S02]  /*8f90*/  FENCE.VIEW.ASYNC.S ;  /* 0x00000000000073c6 */ /* 0x004ea40000000000 */
[----:B--2---:R-:W-:Y:S06]  /*8fa0*/  BAR.SYNC.DEFER_BLOCKING 0x1, 0x80 ;  /* 0x0042000000007b1d */ /* 0x004fec0000010000 */
[----:B------:R-:W-:Y:S05]  /*8fb0*/  @P2 BRA `(.L_x_118) ;  /* 0x0000000000982947 */ /* 0x000fea0003800000 */
[----:B------:R-:W2:Y:S01]  /*8fc0*/  LDCU.64 UR16, c[0x0][0x348] ;  /* 0x00006900ff1077ac */ /* 0x000ea20008000a00 */
[----:B------:R-:W-:Y:S02]  /*8fd0*/  UIMAD UR6, UR43, 0x7000, UR4 ;  /* 0x000070002b0678a4 */ /* 0x000fe4000f8e0204 */
[----:B------:R-:W-:Y:S02]  /*8fe0*/  UIMAD UR13, UR47, 0x70, URZ ;  /* 0x000000702f0d78a4 */ /* 0x000fe4000f8e02ff */
[----:B------:R-:W-:Y:S02]  /*8ff0*/  USHF.L.U32 UR14, UR46, 0x7, URZ ;  /* 0x000000072e0e7899 */ /* 0x000fe400080006ff */
[----:B------:R-:W-:Y:S01]  /*9000*/  UIADD3 UR12, UPT, UPT, UR6, 0x300, URZ ;  /* 0x00000300060c7890 */ /* 0x000fe2000fffe0ff */
[----:B------:R-:W-:Y:S01]  /*9010*/  UMOV UR15, UR36 ;  /* 0x00000024000f7c82 */ /* 0x000fe20008000000 */
[----:B------:R-:W-:Y:S01]  /*9020*/  UMOV UR19, UR36 ;  /* 0x0000002400137c82 */ /* 0x000fe20008000000 */
[----:B------:R-:W-:Y:S02]  /*9030*/  UIADD3 UR29, UPT, UPT, UR13, 0x20, URZ ;  /* 0x000000200d1d7890 */ /* 0x000fe4000fffe0ff */
[----:B------:R-:W-:Y:S01]  /*9040*/  UMOV UR18, UR14 ;  /* 0x0000000e00127c82 */ /* 0x000fe20008000000 */
[----:B------:R-:W-:Y:S02]  /*9050*/  UIADD3 UR28, UPT, UPT, UR6, 0x2300, URZ ;  /* 0x00002300061c7890 */ /* 0x000fe4000fffe0ff */
[----:B--2---:R-:W-:Y:S02]  /*9060*/  UIADD3 UR8, UP0, UPT, UR16, 0x680, URZ ;  /* 0x0000068010087890 */ /* 0x004fe4000ff1e0ff */
[----:B------:R-:W-:Y:S02]  /*9070*/  UIADD3 UR16, UPT, UPT, UR6, 0x1300, URZ ;  /* 0x0000130006107890 */ /* 0x000fe4000fffe0ff */
[----:B------:R-:W-:Y:S02]  /*9080*/  UIADD3.X UR9, UPT, UPT, URZ, UR17, URZ, UP0, !UPT ;  /* 0x00000011ff097290 */ /* 0x000fe400087fe4ff */
[----:B------:R-:W-:Y:S01]  /*9090*/  UIADD3 UR17, UPT, UPT, UR13, 0x10, URZ ;  /* 0x000000100d117890 */ /* 0x000fe2000fffe0ff */
[----:B------:R-:W-:Y:S01]  /*90a0*/  UMOV UR31, UR36 ;  /* 0x00000024001f7c82 */ /* 0x000fe20008000000 */
[----:B------:R-:W-:Y:S01]  /*90b0*/  UMOV UR30, UR14 ;  /* 0x0000000e001e7c82 */ /* 0x000fe20008000000 */
[----:B------:R-:W-:Y:S02]  /*90c0*/  UIADD3 UR33, UPT, UPT, UR13, 0x30, URZ ;  /* 0x000000300d217890 */ /* 0x000fe4000fffe0ff */
[----:B------:R-:W-:Y:S02]  /*90d0*/  UIADD3 UR32, UPT, UPT, UR6, 0x3300, URZ ;  /* 0x0000330006207890 */ /* 0x000fe4000fffe0ff */
[----:B------:R2:W-:Y:S01]  /*90e0*/  UTMASTG.3D [UR12], [UR8] ;  /* 0x0000000c080073b5 */ /* 0x0005e20008010000 */
[----:B------:R-:W-:Y:S01]  /*90f0*/  UMOV UR35, UR36 ;  /* 0x0000002400237c82 */ /* 0x000fe20008000000 */
[----:B------:R-:W-:Y:S01]  /*9100*/  UMOV UR34, UR14 ;  /* 0x0000000e00227c82 */ /* 0x000fe20008000000 */
[----:B------:R-:W-:Y:S02]  /*9110*/  UIADD3 UR25, UPT, UPT, UR13, 0x40, URZ ;  /* 0x000000400d197890 */ /* 0x000fe4000fffe0ff */
[----:B------:R-:W-:Y:S01]  /*9120*/  UIADD3 UR24, UPT, UPT, UR6, 0x4300, URZ ;  /* 0x0000430006187890 */ /* 0x000fe2000fffe0ff */
[----:B------:R-:W-:Y:S01]  /*9130*/  UMOV UR27, UR36 ;  /* 0x00000024001b7c82 */ /* 0x000fe20008000000 */
[----:B------:R3:W-:Y:S01]  /*9140*/  UTMASTG.3D [UR16], [UR8] ;  /* 0x00000010080073b5 */ /* 0x0007e20008010000 */
[----:B------:R-:W-:Y:S01]  /*9150*/  UMOV UR26, UR14 ;  /* 0x0000000e001a7c82 */ /* 0x000fe20008000000 */
[----:B------:R-:W-:Y:S02]  /*9160*/  UIADD3 UR21, UPT, UPT, UR13, 0x50, URZ ;  /* 0x000000500d157890 */ /* 0x000fe4000fffe0ff */
[----:B------:R-:W-:Y:S01]  /*9170*/  UIADD3 UR20, UPT, UPT, UR6, 0x5300, URZ ;  /* 0x0000530006147890 */ /* 0x000fe2000fffe0ff */
[----:B------:R-:W-:Y:S01]  /*9180*/  UMOV UR23, UR36 ;  /* 0x0000002400177c82 */ /* 0x000fe20008000000 */
[----:B------:R-:W-:Y:S01]  /*9190*/  UMOV UR22, UR14 ;  /* 0x0000000e00167c82 */ /* 0x000fe20008000000 */
[----:B------:R3:W-:Y:S01]  /*91a0*/  UTMASTG.3D [UR28], [UR8] ;  /* 0x0000001c080073b5 */ /* 0x0007e20008010000 */
[----:B------:R3:W-:Y:S01]  /*91b0*/  UTMASTG.3D [UR32], [UR8] ;  /* 0x00000020080073b5 */ /* 0x0007e20008010000 */
[----:B------:R3:W-:Y:S01]  /*91c0*/  UTMASTG.3D [UR24], [UR8] ;  /* 0x00000018080073b5 */ /* 0x0007e20008010000 */
[----:B--2---:R-:W-:Y:S02]  /*91d0*/  UIADD3 UR13, UPT, UPT, UR13, 0x60, URZ ;  /* 0x000000600d0d7890 */ /* 0x004fe4000fffe0ff */
[----:B------:R-:W-:Y:S01]  /*91e0*/  UIADD3 UR12, UPT, UPT, UR6, 0x6300, URZ ;  /* 0x00006300060c7890 */ /* 0x000fe2000fffe0ff */
[----:B------:R3:W-:Y:S08]  /*91f0*/  UTMASTG.3D [UR20], [UR8] ;  /* 0x00000014080073b5 */ /* 0x0007f00008010000 */
[----:B------:R3:W-:Y:S02]  /*9200*/  UTMASTG.3D [UR12], [UR8] ;  /* 0x0000000c080073b5 */ /* 0x0007e40008010000 */
[----:B---3--:R0:W-:Y:S02]  /*9210*/  UTMACMDFLUSH ;  /* 0x00000000000079b7 */ /* 0x0081e40000000000 */
.L_x_118:
[----:B------:R-:W-:Y:S05]  /*9220*/  BSYNC.RECONVERGENT B0 ;  /* 0x0000000000007941 */ /* 0x000fea0003800200 */
.L_x_117:
[----:B------:R-:W-:Y:S04]  /*9230*/  BSSY.RECONVERGENT B0, `(.L_x_119) ;  /* 0x0000003000007945 */ /* 0x000fe80003800200 */
[----:B------:R-:W-:Y:S05]  /*9240*/  @P1 BRA `(.L_x_120) ;  /* 0x0000000000041947 */ /* 0x000fea0003800000 */
[----:B------:R-:W-:Y:S04]  /*9250*/  DEPBAR.LE SB0, 0x0 ;  /* 0x000080000000791a */ /* 0x000fe80000000000 */
.L_x_120:
[----:B------:R-:W-:Y:S05]  /*9260*/  BSYNC.RECONVERGENT B0 ;  /* 0x0000000000007941 */ /* 0x000fea0003800200 */
.L_x_119:
[----:B------:R-:W-:Y:S01]  /*9270*/  BAR.SYNC.DEFER_BLOCKING 0x1, 0x80 ;  /* 0x0042000000007b1d */ /* 0x000fe20000010000 */
[----:B------:R-:W-:Y:S04]  /*9280*/  UIADD3 UR50, UPT, UPT, UR50, 0x1, URZ ;  /* 0x0000000132327890 */ /* 0x000fe8000fffe0ff */
[----:B------:R-:W-:Y:S09]  /*9290*/  UISETP.NE.AND UP0, UPT, UR50, URZ, UPT ;  /* 0x000000ff3200728c */ /* 0x000ff2000bf05270 */
[----:B------:R-:W-:Y:S05]  /*92a0*/  BRA.U !UP0, `(.L_x_121) ;  /* 0x00000001082c7547 */ /* 0x000fea000b800000 */
[----:B------:R-:W2:Y:S01]  /*92b0*/  S2R R3, SR_CgaCtaId ;  /* 0x0000000000037919 */ /* 0x000ea20000008800 */
[----:B------:R-:W-:Y:S01]  /*92c0*/  ISETP.NE.AND P0, PT, R238, RZ, PT ;  /* 0x000000ffee00720c */ /* 0x000fe20003f05270 */
[----:B------:R-:W-:Y:S11]  /*92d0*/  IMAD.U32 R0, RZ, RZ, UR49 ;  /* 0x00000031ff007e24 */ /* 0x000ff6000f8e00ff */
[----:B------:R-:W-:Y:S01]  /*92e0*/  @!UPT UIADD3 URZ, UPT, UPT, URZ, URZ, URZ ;  /* 0x000000fffffff290 */ /* 0x000fe2000fffe0ff */
[----:B------:R-:W-:Y:S01]  /*92f0*/  @P0 LEA R0, R0, UR4, 0x3 ;  /* 0x0000000400000c11 */ /* 0x000fe2000f8e18ff */
[----:B------:R-:W-:Y:S04]  /*9300*/  UIADD3 UR4, UPT, UPT, UR49, 0x1, URZ ;  /* 0x0000000131047890 */ /* 0x000fe8000fffe0ff */
[----:B------:R-:W-:Y:S01]  /*9310*/  @P0 VIADD R0, R0, 0x170 ;  /* 0x0000017000000836 */ /* 0x000fe20000000000 */
[----:B------:R-:W-:Y:S04]  /*9320*/  UISETP.NE.AND UP0, UPT, UR4, 0x2, UPT ;  /* 0x000000020400788c */ /* 0x000fe8000bf05270 */
[----:B------:R-:W-:Y:S01]  /*9330*/  USEL UR49, UR4, URZ, UP0 ;  /* 0x000000ff04317287 */ /* 0x000fe20008000000 */
[----:B--2---:R-:W-:Y:S04]  /*9340*/  @P0 PRMT R0, R3, 0x654, R0 ;  /* 0x0000065403000816 */ /* 0x004fe80000000000 */
[----:B------:R2:W-:Y:S07]  /*9350*/  @P0 SYNCS.ARRIVE.TRANS64.RED.A1T0 RZ, [R0+URZ], RZ ;  /* 0x000000ff00ff09a7 */ /* 0x0005ee00081004ff */
.L_x_121:
[----:B------:R-:W-:Y:S02]  /*9360*/  UISETP.NE.AND UP3, UPT, UR54, URZ, UPT ;  /* 0x000000ff3600728c */ /* 0x000fe4000bf65270 */
[----:B------:R-:W-:Y:S02]  /*9370*/  UISETP.NE.AND UP0, UPT, UR48, 0x2, UPT ;  /* 0x000000023000788c */ /* 0x000fe4000bf05270 */
[----:B------:R-:W-:Y:S02]  /*9380*/  UISETP.NE.AND UP1, UPT, UR7, 0x4, UPT ;  /* 0x000000040700788c */ /* 0x000fe4000bf25270 */
[----:B------:R-:W-:Y:S02]  /*9390*/  UISETP.NE.AND UP2, UPT, UR10, 0x2, UPT ;  /* 0x000000020a00788c */ /* 0x000fe4000bf45270 */
[----:B------:R-:W-:Y:S02]  /*93a0*/  USEL UR6, URZ, 0x1, UP0 ;  /* 0x00000001ff067887 */ /* 0x000fe40008000000 */
[----:B------:R-:W-:Y:S02]  /*93b0*/  USEL UR5, URZ, 0x1, UP1 ;  /* 0x00000001ff057887 */ /* 0x000fe40008800000 */
[----:B------:R-:W-:Y:S02]  /*93c0*/  USEL UR4, URZ, 0x1, UP2 ;  /* 0x00000001ff047887 */ /* 0x000fe40009000000 */
[----:B------:R-:W-:Y:S02]  /*93d0*/  UIADD3 UR47, UPT, UPT, UR37, UR60, URZ ;  /* 0x0000003c252f7290 */ /* 0x000fe4000fffe0ff */
[----:B------:R-:W-:Y:S02]  /*93e0*/  UIADD3 UR46, UPT, UPT, UR38, UR61, URZ ;  /* 0x0000003d262e7290 */ /* 0x000fe4000fffe0ff */
[----:B------:R-:W-:Y:S02]  /*93f0*/  USEL UR18, UR48, URZ, UP0 ;  /* 0x000000ff30127287 */ /* 0x000fe40008000000 */
[----:B------:R-:W-:Y:S02]  /*9400*/  USEL UR44, UR7, URZ, UP1 ;  /* 0x000000ff072c7287 */ /* 0x000fe40008800000 */
[----:B------:R-:W-:Y:S02]  /*9410*/  USEL UR43, UR10, URZ, UP2 ;  /* 0x000000ff0a2b7287 */ /* 0x000fe40009000000 */
[----:B------:R-:W-:Y:S02]  /*9420*/  ULOP3.LUT UR51, UR51, UR6, URZ, 0x3c, !UPT ;  /* 0x0000000633337292 */ /* 0x000fe4000f8e3cff */
[----:B------:R-:W-:Y:S02]  /*9430*/  ULOP3.LUT UR52, UR52, UR5, URZ, 0x3c, !UPT ;  /* 0x0000000534347292 */ /* 0x000fe4000f8e3cff */
[----:B------:R-:W-:Y:S01]  /*9440*/  ULOP3.LUT UR53, UR53, UR4, URZ, 0x3c, !UPT ;  /* 0x0000000435357292 */ /* 0x000fe2000f8e3cff */
[----:B------:R-:W-:Y:S01]  /*9450*/  UMOV UR36, UR55 ;  /* 0x0000003700247c82 */ /* 0x000fe20008000000 */
[----:B------:R-:W-:Y:S10]  /*9460*/  BRA.U UP3, `(.L_x_122) ;  /* 0xffffffc103b87547 */ /* 0x000ff4000b83ffff */
[----:B------:R-:W-:-:S13]  /*9470*/  R2UR UR4, R236 ;  /* 0x00000000ec0472ca */ /* 0x000fda00000e0000 */
[----:B------:R-:W-:-:S09]  /*9480*/  UISETP.NE.AND UP0, UPT, UR4, URZ, UPT ;  /* 0x000000ff0400728c */ /* 0x000fd2000bf05270 */
[----:B------:R-:W-:Y:S05]  /*9490*/  BRA.U !UP0, `(.L_x_123) ;  /* 0x0000000108487547 */ /* 0x000fea000b800000 */
[----:B------:R-:W3:Y:S02]  /*94a0*/  LDCU.64 UR4, c[0x0][0x890] ;  /* 0x00011200ff0477ac */ /* 0x000ee40008000a00 */
[----:B---3--:R-:W-:-:S04]  /*94b0*/  UISETP.NE.U32.AND UP0, UPT, UR4, URZ, UPT ;  /* 0x000000ff0400728c */ /* 0x008fc8000bf05070 */
[----:B------:R-:W-:-:S09]  /*94c0*/  UISETP.NE.AND.EX UP0, UPT, UR5, URZ, UPT, UP0 ;  /* 0x000000ff0500728c */ /* 0x000fd2000bf05300 */
[----:B------:R-:W-:Y:S05]  /*94d0*/  BRA.U UP0, `(.L_x_124) ;  /* 0x00000001000c7547 */ /* 0x000fea000b800000 */
[----:B------:R-:W-:-:S13]  /*94e0*/  FSETP.NEU.AND P0, PT, R121, RZ, PT ;  /* 0x000000ff7900720b */ /* 0x000fda0003f0d000 */
[----:B------:R-:W-:Y:S05]  /*94f0*/  @!P0 EXIT ;  /* 0x000000000000894d */ /* 0x000fea0003800000 */
[----:B------:R-:W-:Y:S05]  /*9500*/  BRA `(.L_x_123) ;  /* 0x00000000002c7947 */ /* 0x000fea0003800000 */
.L_x_124:
[----:B------:R-:W-:Y:S01]  /*9510*/  LOP3.LUT P0, RZ, R234, 0xff, RZ, 0xc0, !PT ;  /* 0x000000ffeaff7812 */ /* 0x000fe2000780c0ff */
[----:B------:R-:W-:-:S12]  /*9520*/  BSSY.RECONVERGENT B0, `(.L_x_123) ;  /* 0x0000009000007945 */ /* 0x000fd80003800200 */
[----:B------:R-:W-:Y:S05]  /*9530*/  @P0 BRA `(.L_x_125) ;  /* 0x0000000000140947 */ /* 0x000fea0003800000 */
[----:B------:R-:W3:Y:S02]  /*9540*/  LDCU.64 UR4, c[0x0][0x888] ;  /* 0x00011100ff0477ac */ /* 0x000ee40008000a00 */
[----:B---3--:R-:W-:-:S04]  /*9550*/  ISETP.NE.U32.AND P0, PT, RZ, UR4, PT ;  /* 0x00000004ff007c0c */ /* 0x008fc8000bf05070 */
[----:B------:R-:W-:-:S13]  /*9560*/  ISETP.NE.AND.EX P0, PT, RZ, UR5, PT, P0 ;  /* 0x00000005ff007c0c */ /* 0x000fda000bf05300 */
[----:B------:R-:W-:Y:S05]  /*9570*/  @!P0 EXIT ;  /* 0x000000000000894d */ /* 0x000fea0003800000 */
[----:B------:R-:W-:Y:S05]  /*9580*/  BRA `(.L_x_126) ;  /* 0x0000000000087947 */ /* 0x000fea0003800000 */
.L_x_125:
[----:B------:R-:W-:-:S13]  /*9590*/  FSETP.NEU.AND P0, PT, R121, RZ, PT ;  /* 0x000000ff7900720b */ /* 0x000fda0003f0d000 */
[----:B------:R-:W-:Y:S05]  /*95a0*/  @!P0 EXIT ;  /* 0x000000000000894d */ /* 0x000fea0003800000 */
.L_x_126:
[----:B------:R-:W-:Y:S05]  /*95b0*/  BSYNC.RECONVERGENT B0 ;  /* 0x0000000000007941 */ /* 0x000fea0003800200 */
.L_x_123:
[----:B------:R-:W-:-:S04]  /*95c0*/  DEPBAR.LE SB0, 0x0 ;  /* 0x000080000000791a */ /* 0x000fc80000000000 */
[----:B------:R-:W-:Y:S05]  /*95d0*/  EXIT ;  /* 0x000000000000794d */ /* 0x000fea0003800000 */
.L_x_20:
[----:B--2---:R2:W3:Y:S02]  /*95e0*/  SYNCS.PHASECHK.TRANS64.TRYWAIT P0, [R0+URZ+0x200], R2 ;  /* 0x00020002000075a7 */ /* 0x0044e400080011ff */
[----:B---3--:R-:W-:Y:S05]  /*95f0*/  @!P0 NANOSLEEP.SYNCS 0x989680 ;  /* 0x009896800000895d */ /* 0x008fea0003900000 */
[----:B------:R-:W3:Y:S02]  /*9600*/  @!P0 SYNCS.PHASECHK.TRANS64 P0, [R0+URZ+0x200], R2 ;  /* 0x00020002000085a7 */ /* 0x000ee400080010ff */
[----:B---3--:R-:W-:Y:S05]  /*9610*/  @!P0 BRA `(.L_x_20) ;  /* 0xfffffffc00f08947 */ /* 0x008fea000383ffff */
[----:B------:R-:W-:Y:S05]  /*9620*/  BRA `(.L_x_127) ;  /* 0xffffff8000c07947 */ /* 0x000fea000383ffff */
.L_x_23:
[----:B-1----:R-:W-:Y:S07]  /*9630*/  MOV R0, UR33 ;  /* 0x0000002100007c02 */ /* 0x002fee0008000f00 */
.L_x_128:
[----:B-1----:R1:W2:Y:S02]  /*9640*/  SYNCS.PHASECHK.TRANS64.TRYWAIT P0, [R0+URZ+0xb0], R3 ;  /* 0x0000b003000075a7 */ /* 0x0022a400080011ff */
[----:B--2---:R-:W-:Y:S05]  /*9650*/  @!P0 NANOSLEEP.SYNCS 0x989680 ;  /* 0x009896800000895d */ /* 0x004fea0003900000 */
[----:B------:R-:W2:Y:S02]  /*9660*/  @!P0 SYNCS.PHASECHK.TRANS64 P0, [R0+URZ+0xb0], R3 ;  /* 0x0000b003000085a7 */ /* 0x000ea400080010ff */
[----:B--2---:R-:W-:Y:S05]  /*9670*/  @!P0 BRA `(.L_x_128) ;  /* 0xfffffffc00f08947 */ /* 0x004fea000383ffff */
[----:B------:R-:W-:Y:S05]  /*9680*/  BRA `(.L_x_22) ;  /* 0xffffff8400087947 */ /* 0x000fea000383ffff */
.L_x_29:
[----:B-1----:R-:W-:Y:S07]  /*9690*/  MOV R0, UR17 ;  /* 0x0000001100007c02 */ /* 0x002fee0008000f00 */
.L_x_129:
[----:B-1----:R1:W2:Y:S02]  /*96a0*/  SYNCS.PHASECHK.TRANS64.TRYWAIT P0, [R0+URZ+0xb0], R3 ;  /* 0x0000b003000075a7 */ /* 0x0022a400080011ff */
[----:B--2---:R-:W-:Y:S05]  /*96b0*/  @!P0 NANOSLEEP.SYNCS 0x989680 ;  /* 0x009896800000895d */ /* 0x004fea0003900000 */
[----:B------:R-:W2:Y:S02]  /*96c0*/  @!P0 SYNCS.PHASECHK.TRANS64 P0, [R0+URZ+0xb0], R3 ;  /* 0x0000b003000085a7 */ /* 0x000ea400080010ff */
[----:B--2---:R-:W-:Y:S05]  /*96d0*/  @!P0 BRA `(.L_x_129) ;  /* 0xfffffffc00f08947 */ /* 0x004fea000383ffff */
[----:B------:R-:W-:Y:S05]  /*96e0*/  BRA `(.L_x_28) ;  /* 0xffffff8400b07947 */ /* 0x000fea000383ffff */
.L_x_33:
[----:B-1----:R1:W2:Y:S02]  /*96f0*/  SYNCS.PHASECHK.TRANS64.TRYWAIT P0, [R3+URZ+0x190], R0 ;  /* 0x00019000030075a7 */ /* 0x0022a400080011ff */
[----:B--2---:R-:W-:Y:S05]  /*9700*/  @!P0 NANOSLEEP.SYNCS 0x989680 ;  /* 0x009896800000895d */ /* 0x004fea0003900000 */
[----:B------:R-:W2:Y:S02]  /*9710*/  @!P0 SYNCS.PHASECHK.TRANS64 P0, [R3+URZ+0x190], R0 ;  /* 0x00019000030085a7 */ /* 0x000ea400080010ff */
[----:B--2---:R-:W-:Y:S05]  /*9720*/  @!P0 BRA `(.L_x_33) ;  /* 0xfffffffc00f08947 */ /* 0x004fea000383ffff */
[----:B------:R-:W-:Y:S05]  /*9730*/  BRA `(.L_x_130) ;  /* 0xffffff8800407947 */ /* 0x000fea000383ffff */
.L_x_37:
[----:B------:R-:W-:-:S07]  /*9740*/  MOV R0, UR4 ;  /* 0x0000000400007c02 */ /* 0x000fce0008000f00 */
.L_x_131:
[----:B-1----:R1:W2:Y:S02]  /*9750*/  SYNCS.PHASECHK.TRANS64.TRYWAIT P0, [R0+URZ], R2 ;  /* 0x00000002000075a7 */ /* 0x0022a400080011ff */
[----:B--2---:R-:W-:Y:S05]  /*9760*/  @!P0 NANOSLEEP.SYNCS 0x989680 ;  /* 0x009896800000895d */ /* 0x004fea0003900000 */
[----:B------:R-:W2:Y:S02]  /*9770*/  @!P0 SYNCS.PHASECHK.TRANS64 P0, [R0+URZ], R2 ;  /* 0x00000002000085a7 */ /* 0x000ea400080010ff */
[----:B--2---:R-:W-:Y:S05]  /*9780*/  @!P0 BRA `(.L_x_131) ;  /* 0xfffffffc00f08947 */ /* 0x004fea000383ffff */
[----:B------:R-:W-:Y:S05]  /*9790*/  BRA `(.L_x_132) ;  /* 0xffffff8c00e47947 */ /* 0x000fea000383ffff */
.L_x_38:
[----:B------:R-:W-:-:S07]  /*97a0*/  MOV R0, UR5 ;  /* 0x0000000500007c02 */ /* 0x000fce0008000f00 */
.L_x_133:
[----:B-1----:R1:W2:Y:S02]  /*97b0*/  SYNCS.PHASECHK.TRANS64.TRYWAIT P0, [R0+URZ], R3 ;  /* 0x00000003000075a7 */ /* 0x0022a400080011ff */
[----:B--2---:R-:W-:Y:S05]  /*97c0*/  @!P0 NANOSLEEP.SYNCS 0x989680 ;  /* 0x009896800000895d */ /* 0x004fea0003900000 */
[----:B------:R-:W2:Y:S02]  /*97d0*/  @!P0 SYNCS.PHASECHK.TRANS64 P0, [R0+URZ], R3 ;  /* 0x00000003000085a7 */ /* 0x000ea400080010ff */
[----:B--2---:R-:W-:Y:S05]  /*97e0*/  @!P0 BRA `(.L_x_133) ;  /* 0xfffffffc00f08947 */ /* 0x004fea000383ffff */
[----:B------:R-:W-:Y:S05]  /*97f0*/  BRA `(.L_x_134) ;  /* 0xffffff8c00f07947 */ /* 0x000fea000383ffff */
.L_x_39:
[----:B------:R-:W-:-:S07]  /*9800*/  MOV R0, UR5 ;  /* 0x0000000500007c02 */ /* 0x000fce0008000f00 */
.L_x_135:
[----:B-1----:R1:W2:Y:S02]  /*9810*/  SYNCS.PHASECHK.TRANS64.TRYWAIT P0, [R0+URZ], R3 ;  /* 0x00000003000075a7 */ /* 0x0022a400080011ff */
[----:B--2---:R-:W-:Y:S05]  /*9820*/  @!P0 NANOSLEEP.SYNCS 0x989680 ;  /* 0x009896800000895d */ /* 0x004fea0003900000 */
[----:B------:R-:W2:Y:S02]  /*9830*/  @!P0 SYNCS.PHASECHK.TRANS64 P0, [R0+URZ], R3 ;  /* 0x00000003000085a7 */ /* 0x000ea400080010ff */
[----:B--2---:R-:W-:Y:S05]  /*9840*/  @!P0 BRA `(.L_x_135) ;  /* 0xfffffffc00f08947 */ /* 0x004fea000383ffff */
[----:B------:R-:W-:Y:S05]  /*9850*/  BRA `(.L_x_136) ;  /* 0xffffff8c00fc7947 */ /* 0x000fea000383ffff */
.L_x_40:
[----:B------:R-:W-:-:S07]  /*9860*/  MOV R0, UR5 ;  /* 0x0000000500007c02 */ /* 0x000fce0008000f00 */
.L_x_137:
[----:B-1----:R1:W2:Y:S02]  /*9870*/  SYNCS.PHASECHK.TRANS64.TRYWAIT P0, [R0+URZ], R3 ;  /* 0x00000003000075a7 */ /* 0x0022a400080011ff */
[----:B--2---:R-:W-:Y:S05]  /*9880*/  @!P0 NANOSLEEP.SYNCS 0x989680 ;  /* 0x009896800000895d */ /* 0x004fea0003900000 */
[----:B------:R-:W2:Y:S02]  /*9890*/  @!P0 SYNCS.PHASECHK.TRANS64 P0, [R0+URZ], R3 ;  /* 0x00000003000085a7 */ /* 0x000ea400080010ff */
[----:B--2---:R-:W-:Y:S05]  /*98a0*/  @!P0 BRA `(.L_x_137) ;  /* 0xfffffffc00f08947 */ /* 0x004fea000383ffff */
[----:B------:R-:W-:Y:S05]  /*98b0*/  BRA `(.L_x_138) ;  /* 0xffffff9000087947 */ /* 0x000fea000383ffff */
.L_x_41:
[----:B------:R-:W-:-:S07]  /*98c0*/  MOV R0, UR5 ;  /* 0x0000000500007c02 */ /* 0x000fce0008000f00 */
.L_x_139:
[----:B-1----:R1:W2:Y:S02]  /*98d0*/  SYNCS.PHASECHK.TRANS64.TRYWAIT P0, [R0+URZ], R3 ;  /* 0x00000003000075a7 */ /* 0x0022a400080011ff */
[----:B--2---:R-:W-:Y:S05]  /*98e0*/  @!P0 NANOSLEEP.SYNCS 0x989680 ;  /* 0x009896800000895d */ /* 0x004fea0003900000 */
[----:B------:R-:W2:Y:S02]  /*98f0*/  @!P0 SYNCS.PHASECHK.TRANS64 P0, [R0+URZ], R3 ;  /* 0x00000003000085a7 */ /* 0x000ea400080010ff */
[----:B--2---:R-:W-:Y:S05]  /*9900*/  @!P0 BRA `(.L_x_139) ;  /* 0xfffffffc00f08947 */ /* 0x004fea000383ffff */
[----:B------:R-:W-:Y:S05]  /*9910*/  BRA `(.L_x_140) ;  /* 0xffffff9000147947 */ /* 0x000fea000383ffff */
.L_x_42:
[----:B------:R-:W-:-:S07]  /*9920*/  MOV R0, UR5 ;  /* 0x0000000500007c02 */ /* 0x000fce0008000f00 */
.L_x_141:
[----:B-1----:R1:W2:Y:S02]  /*9930*/  SYNCS.PHASECHK.TRANS64.TRYWAIT P0, [R0+URZ], R3 ;  /* 0x00000003000075a7 */ /* 0x0022a400080011ff */
[----:B--2---:R-:W-:Y:S05]  /*9940*/  @!P0 NANOSLEEP.SYNCS 0x989680 ;  /* 0x009896800000895d */ /* 0x004fea0003900000 */
[----:B------:R-:W2:Y:S02]  /*9950*/  @!P0 SYNCS.PHASECHK.TRANS64 P0, [R0+URZ], R3 ;  /* 0x00000003000085a7 */ /* 0x000ea400080010ff */
[----:B--2---:R-:W-:Y:S05]  /*9960*/  @!P0 BRA `(.L_x_141) ;  /* 0xfffffffc00f08947 */ /* 0x004fea000383ffff */
[----:B------:R-:W-:Y:S05]  /*9970*/  BRA `(.L_x_142) ;  /* 0xffffff9000207947 */ /* 0x000fea000383ffff */
.L_x_43:
[----:B------:R-:W-:-:S07]  /*9980*/  MOV R0, UR5 ;  /* 0x0000000500007c02 */ /* 0x000fce0008000f00 */
.L_x_143:
[----:B-1----:R1:W2:Y:S02]  /*9990*/  SYNCS.PHASECHK.TRANS64.TRYWAIT P0, [R0+URZ], R3 ;  /* 0x00000003000075a7 */ /* 0x0022a400080011ff */
[----:B--2---:R-:W-:Y:S05]  /*99a0*/  @!P0 NANOSLEEP.SYNCS 0x989680 ;  /* 0x009896800000895d */ /* 0x004fea0003900000 */
[----:B------:R-:W2:Y:S02]  /*99b0*/  @!P0 SYNCS.PHASECHK.TRANS64 P0, [R0+URZ], R3 ;  /* 0x00000003000085a7 */ /* 0x000ea400080010ff */
[----:B--2---:R-:W-:Y:S05]  /*99c0*/  @!P0 BRA `(.L_x_143) ;  /* 0xfffffffc00f08947 */ /* 0x004fea000383ffff */
[----:B------:R-:W-:Y:S05]  /*99d0*/  BRA `(.L_x_144) ;  /* 0xffffff90002c7947 */ /* 0x000fea000383ffff */
.L_x_44:
[----:B------:R-:W-:-:S07]  /*99e0*/  MOV R0, UR5 ;  /* 0x0000000500007c02 */ /* 0x000fce0008000f00 */
.L_x_145:
[----:B-1----:R1:W2:Y:S02]  /*99f0*/  SYNCS.PHASECHK.TRANS64.TRYWAIT P0, [R0+URZ], R3 ;  /* 0x00000003000075a7 */ /* 0x0022a400080011ff */
[----:B--2---:R-:W-:Y:S05]  /*9a00*/  @!P0 NANOSLEEP.SYNCS 0x989680 ;  /* 0x009896800000895d */ /* 0x004fea0003900000 */
[----:B------:R-:W2:Y:S02]  /*9a10*/  @!P0 SYNCS.PHASECHK.TRANS64 P0, [R0+URZ], R3 ;  /* 0x00000003000085a7 */ /* 0x000ea400080010ff */
[----:B--2---:R-:W-:Y:S05]  /*9a20*/  @!P0 BRA `(.L_x_145) ;  /* 0xfffffffc00f08947 */ /* 0x004fea000383ffff */
[----:B------:R-:W-:Y:S05]  /*9a30*/  BRA `(.L_x_146) ;  /* 0xffffff9000387947 */ /* 0x000fea000383ffff */
.L_x_45:
[----:B------:R-:W-:-:S07]  /*9a40*/  MOV R0, UR5 ;  /* 0x0000000500007c02 */ /* 0x000fce0008000f00 */
.L_x_147:
[----:B-1----:R1:W2:Y:S02]  /*9a50*/  SYNCS.PHASECHK.TRANS64.TRYWAIT P0, [R0+URZ], R3 ;  /* 0x00000003000075a7 */ /* 0x0022a400080011ff */
[----:B--2---:R-:W-:Y:S05]  /*9a60*/  @!P0 NANOSLEEP.SYNCS 0x989680 ;  /* 0x009896800000895d */ /* 0x004fea0003900000 */
[----:B------:R-:W2:Y:S02]  /*9a70*/  @!P0 SYNCS.PHASECHK.TRANS64 P0, [R0+URZ], R3 ;  /* 0x00000003000085a7 */ /* 0x000ea400080010ff */
[----:B--2---:R-:W-:Y:S05]  /*9a80*/  @!P0 BRA `(.L_x_147) ;  /* 0xfffffffc00f08947 */ /* 0x004fea000383ffff */
[----:B------:R-:W-:Y:S05]  /*9a90*/  BRA `(.L_x_148) ;  /* 0xffffff9000447947 */ /* 0x000fea000383ffff */
.L_x_46:
[----:B------:R-:W-:-:S07]  /*9aa0*/  MOV R0, UR5 ;  /* 0x0000000500007c02 */ /* 0x000fce0008000f00 */
.L_x_149:
[----:B-1----:R1:W2:Y:S02]  /*9ab0*/  SYNCS.PHASECHK.TRANS64.TRYWAIT P0, [R0+URZ], R3 ;  /* 0x00000003000075a7 */ /* 0x0022a400080011ff */
[----:B--2---:R-:W-:Y:S05]  /*9ac0*/  @!P0 NANOSLEEP.SYNCS 0x989680 ;  /* 0x009896800000895d */ /* 0x004fea0003900000 */
[----:B------:R-:W2:Y:S02]  /*9ad0*/  @!P0 SYNCS.PHASECHK.TRANS64 P0, [R0+URZ], R3 ;  /* 0x00000003000085a7 */ /* 0x000ea400080010ff */
[----:B--2---:R-:W-:Y:S05]  /*9ae0*/  @!P0 BRA `(.L_x_149) ;  /* 0xfffffffc00f08947 */ /* 0x004fea000383ffff */
[----:B------:R-:W-:Y:S05]  /*9af0*/  BRA `(.L_x_150) ;  /* 0xffffff9000507947 */ /* 0x000fea000383ffff */
.L_x_47:
[----:B------:R-:W-:-:S07]  /*9b00*/  MOV R0, UR5 ;  /* 0x0000000500007c02 */ /* 0x000fce0008000f00 */
.L_x_151:
[----:B-1----:R1:W2:Y:S02]  /*9b10*/  SYNCS.PHASECHK.TRANS64.TRYWAIT P0, [R0+URZ], R3 ;  /* 0x00000003000075a7 */ /* 0x0022a400080011ff */
[----:B--2---:R-:W-:Y:S05]  /*9b20*/  @!P0 NANOSLEEP.SYNCS 0x989680 ;  /* 0x009896800000895d */ /* 0x004fea0003900000 */
[----:B------:R-:W2:Y:S02]  /*9b30*/  @!P0 SYNCS.PHASECHK.TRANS64 P0, [R0+URZ], R3 ;  /* 0x00000003000085a7 */ /* 0x000ea400080010ff */
[----:B--2---:R-:W-:Y:S05]  /*9b40*/  @!P0 BRA `(.L_x_151) ;  /* 0xfffffffc00f08947 */ /* 0x004fea000383ffff */
[----:B------:R-:W-:Y:S05]  /*9b50*/  BRA `(.L_x_152) ;  /* 0xffffff90005c7947 */ /* 0x000fea000383ffff */
.L_x_48:
[----:B------:R-:W-:-:S07]  /*9b60*/  MOV R0, UR5 ;  /* 0x0000000500007c02 */ /* 0x000fce0008000f00 */
.L_x_153:
[----:B-1----:R1:W2:Y:S02]  /*9b70*/  SYNCS.PHASECHK.TRANS64.TRYWAIT P0, [R0+URZ], R3 ;  /* 0x00000003000075a7 */ /* 0x0022a400080011ff */
[----:B--2---:R-:W-:Y:S05]  /*9b80*/  @!P0 NANOSLEEP.SYNCS 0x989680 ;  /* 0x009896800000895d */ /* 0x004fea0003900000 */
[----:B------:R-:W2:Y:S02]  /*9b90*/  @!P0 SYNCS.PHASECHK.TRANS64 P0, [R0+URZ], R3 ;  /* 0x00000003000085a7 */ /* 0x000ea400080010ff */
[----:B--2---:R-:W-:Y:S05]  /*9ba0*/  @!P0 BRA `(.L_x_153) ;  /* 0xfffffffc00f08947 */ /* 0x004fea000383ffff */
[----:B------:R-:W-:Y:S05]  /*9bb0*/  BRA `(.L_x_154) ;  /* 0xffffff9000687947 */ /* 0x000fea000383ffff */
.L_x_49:
[----:B------:R-:W-:-:S07]  /*9bc0*/  MOV R0, UR5 ;  /* 0x0000000500007c02 */ /* 0x000fce0008000f00 */
.L_x_155:
[----:B-1----:R1:W2:Y:S02]  /*9bd0*/  SYNCS.PHASECHK.TRANS64.TRYWAIT P0, [R0+URZ], R3 ;  /* 0x00000003000075a7 */ /* 0x0022a400080011ff */
[----:B--2---:R-:W-:Y:S05]  /*9be0*/  @!P0 NANOSLEEP.SYNCS 0x989680 ;  /* 0x009896800000895d */ /* 0x004fea0003900000 */
[----:B------:R-:W2:Y:S02]  /*9bf0*/  @!P0 SYNCS.PHASECHK.TRANS64 P0, [R0+URZ], R3 ;  /* 0x00000003000085a7 */ /* 0x000ea400080010ff */
[----:B--2---:R-:W-:Y:S05]  /*9c00*/  @!P0 BRA `(.L_x_155) ;  /* 0xfffffffc00f08947 */ /* 0x004fea000383ffff */
[----:B------:R-:W-:Y:S05]  /*9c10*/  BRA `(.L_x_156) ;  /* 0xffffff9000747947 */ /* 0x000fea000383ffff */
.L_x_50:
[----:B------:R-:W-:-:S07]  /*9c20*/  MOV R0, UR5 ;  /* 0x0000000500007c02 */ /* 0x000fce0008000f00 */
.L_x_157:
[----:B-1----:R1:W2:Y:S02]  /*9c30*/  SYNCS.PHASECHK.TRANS64.TRYWAIT P0, [R0+URZ], R3 ;  /* 0x00000003000075a7 */ /* 0x0022a400080011ff */
[----:B--2---:R-:W-:Y:S05]  /*9c40*/  @!P0 NANOSLEEP.SYNCS 0x989680 ;  /* 0x009896800000895d */ /* 0x004fea0003900000 */
[----:B------:R-:W2:Y:S02]  /*9c50*/  @!P0 SYNCS.PHASECHK.TRANS64 P0, [R0+URZ], R3 ;  /* 0x00000003000085a7 */ /* 0x000ea400080010ff */
[----:B--2---:R-:W-:Y:S05]  /*9c60*/  @!P0 BRA `(.L_x_157) ;  /* 0xfffffffc00f08947 */ /* 0x004fea000383ffff */
[----:B------:R-:W-:Y:S05]  /*9c70*/  BRA `(.L_x_158) ;  /* 0xffffff9000807947 */ /* 0x000fea000383ffff */
.L_x_51:
[----:B------:R-:W-:-:S07]  /*9c80*/  MOV R0, UR5 ;  /* 0x0000000500007c02 */ /* 0x000fce0008000f00 */
.L_x_159:
[----:B-1----:R1:W2:Y:S02]  /*9c90*/  SYNCS.PHASECHK.TRANS64.TRYWAIT P0, [R0+URZ], R3 ;  /* 0x00000003000075a7 */ /* 0x0022a400080011ff */
[----:B--2---:R-:W-:Y:S05]  /*9ca0*/  @!P0 NANOSLEEP.SYNCS 0x989680 ;  /* 0x009896800000895d */ /* 0x004fea0003900000 */
[----:B------:R-:W2:Y:S02]  /*9cb0*/  @!P0 SYNCS.PHASECHK.TRANS64 P0, [R0+URZ], R3 ;  /* 0x00000003000085a7 */ /* 0x000ea400080010ff */
[----:B--2---:R-:W-:Y:S05]  /*9cc0*/  @!P0 BRA `(.L_x_159) ;  /* 0xfffffffc00f08947 */ /* 0x004fea000383ffff */
[----:B------:R-:W-:Y:S05]  /*9cd0*/  BRA `(.L_x_160) ;  /* 0xffffff90008c7947 */ /* 0x000fea000383ffff */
.L_x_52:
[----:B------:R-:W-:-:S07]  /*9ce0*/  MOV R0, UR5 ;  /* 0x0000000500007c02 */ /* 0x000fce0008000f00 */
.L_x_161:
[----:B-1----:R1:W2:Y:S02]  /*9cf0*/  SYNCS.PHASECHK.TRANS64.TRYWAIT P0, [R0+URZ], R3 ;  /* 0x00000003000075a7 */ /* 0x0022a400080011ff */
[----:B--2---:R-:W-:Y:S05]  /*9d00*/  @!P0 NANOSLEEP.SYNCS 0x989680 ;  /* 0x009896800000895d */ /* 0x004fea0003900000 */
[----:B------:R-:W2:Y:S02]  /*9d10*/  @!P0 SYNCS.PHASECHK.TRANS64 P0, [R0+URZ], R3 ;  /* 0x00000003000085a7 */ /* 0x000ea400080010ff */
[----:B--2---:R-:W-:Y:S05]  /*9d20*/  @!P0 BRA `(.L_x_161) ;  /* 0xfffffffc00f08947 */ /* 0x004fea000383ffff */
[----:B------:R-:W-:Y:S05]  /*9d30*/  BRA `(.L_x_162) ;  /* 0xffffff9000987947 */ /* 0x000fea000383ffff */
.L_x_53:
[----:B------:R-:W-:-:S07]  /*9d40*/  MOV R0, UR5 ;  /* 0x0000000500007c02 */ /* 0x000fce0008000f00 */
.L_x_163:
[----:B-1----:R1:W2:Y:S02]  /*9d50*/  SYNCS.PHASECHK.TRANS64.TRYWAIT P0, [R0+URZ], R3 ;  /* 0x00000003000075a7 */ /* 0x0022a400080011ff */
[----:B--2---:R-:W-:Y:S05]  /*9d60*/  @!P0 NANOSLEEP.SYNCS 0x989680 ;  /* 0x009896800000895d */ /* 0x004fea0003900000 */
[----:B------:R-:W2:Y:S02]  /*9d70*/  @!P0 SYNCS.PHASECHK.TRANS64 P0, [R0+URZ], R3 ;  /* 0x00000003000085a7 */ /* 0x000ea400080010ff */
[----:B--2---:R-:W-:Y:S05]  /*9d80*/  @!P0 BRA `(.L_x_163) ;  /* 0xfffffffc00f08947 */ /* 0x004fea000383ffff */
[----:B------:R-:W-:Y:S05]  /*9d90*/  BRA `(.L_x_164) ;  /* 0xffffff9000a47947 */ /* 0x000fea000383ffff */
.L_x_54:
[----:B------:R-:W-:-:S07]  /*9da0*/  MOV R0, UR5 ;  /* 0x0000000500007c02 */ /* 0x000fce0008000f00 */
.L_x_165:
[----:B-1----:R1:W2:Y:S02]  /*9db0*/  SYNCS.PHASECHK.TRANS64.TRYWAIT P0, [R0+URZ], R3 ;  /* 0x00000003000075a7 */ /* 0x0022a400080011ff */
[----:B--2---:R-:W-:Y:S05]  /*9dc0*/  @!P0 NANOSLEEP.SYNCS 0x989680 ;  /* 0x009896800000895d */ /* 0x004fea0003900000 */
[----:B------:R-:W2:Y:S02]  /*9dd0*/  @!P0 SYNCS.PHASECHK.TRANS64 P0, [R0+URZ], R3 ;  /* 0x00000003000085a7 */ /* 0x000ea400080010ff */
[----:B--2---:R-:W-:Y:S05]  /*9de0*/  @!P0 BRA `(.L_x_165) ;  /* 0xfffffffc00f08947 */ /* 0x004fea000383ffff */
[----:B------:R-:W-:Y:S05]  /*9df0*/  BRA `(.L_x_166) ;  /* 0xffffff9000b07947 */ /* 0x000fea000383ffff */
.L_x_55:
[----:B------:R-:W-:-:S07]  /*9e00*/  MOV R0, UR5 ;  /* 0x0000000500007c02 */ /* 0x000fce0008000f00 */
.L_x_167:
[----:B-1----:R1:W2:Y:S02]  /*9e10*/  SYNCS.PHASECHK.TRANS64.TRYWAIT P0, [R0+URZ], R3 ;  /* 0x00000003000075a7 */ /* 0x0022a400080011ff */
[----:B--2---:R-:W-:Y:S05]  /*9e20*/  @!P0 NANOSLEEP.SYNCS 0x989680 ;  /* 0x009896800000895d */ /* 0x004fea0003900000 */
[----:B------:R-:W2:Y:S02]  /*9e30*/  @!P0 SYNCS.PHASECHK.TRANS64 P0, [R0+URZ], R3 ;  /* 0x00000003000085a7 */ /* 0x000ea400080010ff */
[----:B--2---:R-:W-:Y:S05]  /*9e40*/  @!P0 BRA `(.L_x_167) ;  /* 0xfffffffc00f08947 */ /* 0x004fea000383ffff */
[----:B------:R-:W-:Y:S05]  /*9e50*/  BRA `(.L_x_168) ;  /* 0xffffff9000bc7947 */ /* 0x000fea000383ffff */
.L_x_56:
[----:B------:R-:W-:-:S07]  /*9e60*/  MOV R0, UR5 ;  /* 0x0000000500007c02 */ /* 0x000fce0008000f00 */
.L_x_169:
[----:B-1----:R1:W2:Y:S02]  /*9e70*/  SYNCS.PHASECHK.TRANS64.TRYWAIT P0, [R0+URZ], R3 ;  /* 0x00000003000075a7 */ /* 0x0022a400080011ff */
[----:B--2---:R-:W-:Y:S05]  /*9e80*/  @!P0 NANOSLEEP.SYNCS 0x989680 ;  /* 0x009896800000895d */ /* 0x004fea0003900000 */
[----:B------:R-:W2:Y:S02]  /*9e90*/  @!P0 SYNCS.PHASECHK.TRANS64 P0, [R0+URZ], R3 ;  /* 0x00000003000085a7 */ /* 0x000ea400080010ff */
[----:B--2---:R-:W-:Y:S05]  /*9ea0*/  @!P0 BRA `(.L_x_169) ;  /* 0xfffffffc00f08947 */ /* 0x004fea000383ffff */
[----:B------:R-:W-:Y:S05]  /*9eb0*/  BRA `(.L_x_170) ;  /* 0xffffff9000c87947 */ /* 0x000fea000383ffff */
.L_x_57:
[----:B------:R-:W-:-:S07]  /*9ec0*/  MOV R0, UR5 ;  /* 0x0000000500007c02 */ /* 0x000fce0008000f00 */
.L_x_171:
[----:B-1----:R1:W2:Y:S02]  /*9ed0*/  SYNCS.PHASECHK.TRANS64.TRYWAIT P0, [R0+URZ], R3 ;  /* 0x00000003000075a7 */ /* 0x0022a400080011ff */
[----:B--2---:R-:W-:Y:S05]  /*9ee0*/  @!P0 NANOSLEEP.SYNCS 0x989680 ;  /* 0x009896800000895d */ /* 0x004fea0003900000 */
[----:B------:R-:W2:Y:S02]  /*9ef0*/  @!P0 SYNCS.PHASECHK.TRANS64 P0, [R0+URZ], R3 ;  /* 0x00000003000085a7 */ /* 0x000ea400080010ff */
[----:B--2---:R-:W-:Y:S05]  /*9f00*/  @!P0 BRA `(.L_x_171) ;  /* 0xfffffffc00f08947 */ /* 0x004fea000383ffff */
[----:B------:R-:W-:Y:S05]  /*9f10*/  BRA `(.L_x_172) ;  /* 0xffffff9000d47947 */ /* 0x000fea000383ffff */
.L_x_60:
[----:B--2---:R2:W3:Y:S02]  /*9f20*/  SYNCS.PHASECHK.TRANS64.TRYWAIT P0, [R2+URZ+0x1f0], R4 ;  /* 0x0001f004020075a7 */ /* 0x0044e400080011ff */
[----:B---3--:R-:W-:Y:S05]  /*9f30*/  @!P0 NANOSLEEP.SYNCS 0x989680 ;  /* 0x009896800000895d */ /* 0x008fea0003900000 */
[----:B------:R-:W3:Y:S02]  /*9f40*/  @!P0 SYNCS.PHASECHK.TRANS64 P0, [R2+URZ+0x1f0], R4 ;  /* 0x0001f004020085a7 */ /* 0x000ee400080010ff */
[----:B---3--:R-:W-:Y:S05]  /*9f50*/  @!P0 BRA `(.L_x_60) ;  /* 0xfffffffc00f08947 */ /* 0x008fea000383ffff */
[----:B------:R-:W-:Y:S05]  /*9f60*/  BRA `(.L_x_173) ;  /* 0xffffff9400307947 */ /* 0x000fea000383ffff */
.L_x_61:
[----:B------:R-:W-:-:S07]  /*9f70*/  MOV R2, UR4 ;  /* 0x0000000400027c02 */ /* 0x000fce0008000f00 */
.L_x_174:
[----:B--2---:R2:W3:Y:S02]  /*9f80*/  SYNCS.PHASECHK.TRANS64.TRYWAIT P0, [R2+URZ+0x1a0], R5 ;  /* 0x0001a005020075a7 */ /* 0x0044e400080011ff */
[----:B---3--:R-:W-:Y:S05]  /*9f90*/  @!P0 NANOSLEEP.SYNCS 0x989680 ;  /* 0x009896800000895d */ /* 0x008fea0003900000 */
[----:B------:R-:W3:Y:S02]  /*9fa0*/  @!P0 SYNCS.PHASECHK.TRANS64 P0, [R2+URZ+0x1a0], R5 ;  /* 0x0001a005020085a7 */ /* 0x000ee400080010ff */
[----:B---3--:R-:W-:Y:S05]  /*9fb0*/  @!P0 BRA `(.L_x_174) ;  /* 0xfffffffc00f08947 */ /* 0x008fea000383ffff */
[----:B------:R-:W-:Y:S05]  /*9fc0*/  BRA `(.L_x_175) ;  /* 0xffffff9400407947 */ /* 0x000fea000383ffff */
.L_x_62:
[----:B--2---:R2:W3:Y:S02]  /*9fd0*/  SYNCS.PHASECHK.TRANS64.TRYWAIT P1, [R2+URZ+0x190], R4 ;  /* 0x00019004020075a7 */ /* 0x0044e400080211ff */
[----:B---3--:R-:W-:Y:S05]  /*9fe0*/  @!P1 NANOSLEEP.SYNCS 0x989680 ;  /* 0x009896800000995d */ /* 0x008fea0003900000 */
[----:B------:R-:W3:Y:S02]  /*9ff0*/  @!P1 SYNCS.PHASECHK.TRANS64 P1, [R2+URZ+0x190], R4 ;  /* 0x00019004020095a7 */ /* 0x000ee400080210ff */
[----:B---3--:R-:W-:Y:S05]  /*a000*/  @!P1 BRA `(.L_x_62) ;  /* 0xfffffffc00f09947 */ /* 0x008fea000383ffff */
[----:B------:R-:W-:Y:S05]  /*a010*/  BRA `(.L_x_176) ;  /* 0xffffff9400707947 */ /* 0x000fea000383ffff */
.L_x_65:
[----:B------:R-:W-:-:S07]  /*a020*/  MOV R0, UR4 ;  /* 0x0000000400007c02 */ /* 0x000fce0008000f00 */
.L_x_177:
[----:B--2---:R2:W3:Y:S02]  /*a030*/  SYNCS.PHASECHK.TRANS64.TRYWAIT P0, [R0+URZ+0x1a0], R2 ;  /* 0x0001a002000075a7 */ /* 0x0044e400080011ff */
[----:B---3--:R-:W-:Y:S05]  /*a040*/  @!P0 NANOSLEEP.SYNCS 0x989680 ;  /* 0x009896800000895d */ /* 0x008fea0003900000 */
[----:B------:R-:W3:Y:S02]  /*a050*/  @!P0 SYNCS.PHASECHK.TRANS64 P0, [R0+URZ+0x1a0], R2 ;  /* 0x0001a002000085a7 */ /* 0x000ee400080010ff */
[----:B---3--:R-:W-:Y:S05]  /*a060*/  @!P0 BRA `(.L_x_177) ;  /* 0xfffffffc00f08947 */ /* 0x008fea000383ffff */
[----:B------:R-:W-:Y:S05]  /*a070*/  BRA `(.L_x_64) ;  /* 0xffffff9400c47947 */ /* 0x000fea000383ffff */
.L_x_72:
[----:B-1----:R1:W2:Y:S02]  /*a080*/  SYNCS.PHASECHK.TRANS64.TRYWAIT P1, [R0+URZ+0x190], R2 ;  /* 0x00019002000075a7 */ /* 0x0022a400080211ff */
[----:B--2---:R-:W-:Y:S05]  /*a090*/  @!P1 NANOSLEEP.SYNCS 0x989680 ;  /* 0x009896800000995d */ /* 0x004fea0003900000 */
[----:B------:R-:W2:Y:S02]  /*a0a0*/  @!P1 SYNCS.PHASECHK.TRANS64 P1, [R0+URZ+0x190], R2 ;  /* 0x00019002000095a7 */ /* 0x000ea400080210ff */
[----:B--2---:R-:W-:Y:S05]  /*a0b0*/  @!P1 BRA `(.L_x_72) ;  /* 0xfffffffc00f09947 */ /* 0x004fea000383ffff */
[----:B------:R-:W-:Y:S05]  /*a0c0*/  BRA `(.L_x_178) ;  /* 0xffffff9c001c7947 */ /* 0x000fea000383ffff */
.L_x_73:
[----:B------:R-:W-:-:S07]  /*a0d0*/  MOV R2, UR17 ;  /* 0x0000001100027c02 */ /* 0x000fce0008000f00 */
.L_x_179:
[----:B-1----:R1:W2:Y:S02]  /*a0e0*/  SYNCS.PHASECHK.TRANS64.TRYWAIT P0, [R2+URZ+0x1d0], R0 ;  /* 0x0001d000020075a7 */ /* 0x0022a400080011ff */
[----:B--2---:R-:W-:Y:S05]  /*a0f0*/  @!P0 NANOSLEEP.SYNCS 0x989680 ;  /* 0x009896800000895d */ /* 0x004fea0003900000 */
[----:B------:R-:W2:Y:S02]  /*a100*/  @!P0 SYNCS.PHASECHK.TRANS64 P0, [R2+URZ+0x1d0], R0 ;  /* 0x0001d000020085a7 */ /* 0x000ea400080010ff */
[----:B--2---:R-:W-:Y:S05]  /*a110*/  @!P0 BRA `(.L_x_179) ;  /* 0xfffffffc00f08947 */ /* 0x004fea000383ffff */
[----:B------:R-:W-:Y:S05]  /*a120*/  BRA `(.L_x_180) ;  /* 0xffffff9c004c7947 */ /* 0x000fea000383ffff */
.L_x_76:
[----:B------:R-:W-:Y:S07]  /*a130*/  MOV R0, UR7 ;  /* 0x0000000700007c02 */ /* 0x000fee0008000f00 */
.L_x_181:
[----:B-1----:R1:W2:Y:S02]  /*a140*/  SYNCS.PHASECHK.TRANS64.TRYWAIT P0, [R0+URZ], R2 ;  /* 0x00000002000075a7 */ /* 0x0022a400080011ff */
[----:B--2---:R-:W-:Y:S05]  /*a150*/  @!P0 NANOSLEEP.SYNCS 0x989680 ;  /* 0x009896800000895d */ /* 0x004fea0003900000 */
[----:B------:R-:W2:Y:S02]  /*a160*/  @!P0 SYNCS.PHASECHK.TRANS64 P0, [R0+URZ], R2 ;  /* 0x00000002000085a7 */ /* 0x000ea400080010ff */
[----:B--2---:R-:W-:Y:S05]  /*a170*/  @!P0 BRA `(.L_x_181) ;  /* 0xfffffffc00f08947 */ /* 0x004fea000383ffff */
[----:B------:R-:W-:Y:S05]  /*a180*/  BRA `(.L_x_75) ;  /* 0xffffff9c006c7947 */ /* 0x000fea000383ffff */
.L_x_79:
[----:B------:R-:W-:-:S07]  /*a190*/  MOV R0, UR4 ;  /* 0x0000000400007c02 */ /* 0x000fce0008000f00 */
.L_x_182:
[----:B--2---:R2:W3:Y:S02]  /*a1a0*/  SYNCS.PHASECHK.TRANS64.TRYWAIT P0, [R0+URZ], R2 ;  /* 0x00000002000075a7 */ /* 0x0044e400080011ff */
[----:B---3--:R-:W-:Y:S05]  /*a1b0*/  @!P0 NANOSLEEP.SYNCS 0x989680 ;  /* 0x009896800000895d */ /* 0x008fea0003900000 */
[----:B------:R-:W3:Y:S02]  /*a1c0*/  @!P0 SYNCS.PHASECHK.TRANS64 P0, [R0+URZ], R2 ;  /* 0x00000002000085a7 */ /* 0x000ee400080010ff */
[----:B---3--:R-:W-:Y:S05]  /*a1d0*/  @!P0 BRA `(.L_x_182) ;  /* 0xfffffffc00f08947 */ /* 0x008fea000383ffff */
[----:B------:R-:W-:Y:S05]  /*a1e0*/  BRA `(.L_x_183) ;  /* 0xffffffa000107947 */ /* 0x000fea000383ffff */
.L_x_80:
[----:B------:R-:W-:-:S07]  /*a1f0*/  MOV R0, UR5 ;  /* 0x0000000500007c02 */ /* 0x000fce0008000f00 */
.L_x_184:
[----:B-1----:R1:W2:Y:S02]  /*a200*/  SYNCS.PHASECHK.TRANS64.TRYWAIT P0, [R0+URZ], R3 ;  /* 0x00000003000075a7 */ /* 0x0022a400080011ff */
[----:B--2---:R-:W-:Y:S05]  /*a210*/  @!P0 NANOSLEEP.SYNCS 0x989680 ;  /* 0x009896800000895d */ /* 0x004fea0003900000 */
[----:B------:R-:W2:Y:S02]  /*a220*/  @!P0 SYNCS.PHASECHK.TRANS64 P0, [R0+URZ], R3 ;  /* 0x00000003000085a7 */ /* 0x000ea400080010ff */
[----:B--2---:R-:W-:Y:S05]  /*a230*/  @!P0 BRA `(.L_x_184) ;  /* 0xfffffffc00f08947 */ /* 0x004fea000383ffff */
[----:B------:R-:W-:Y:S05]  /*a240*/  BRA `(.L_x_185) ;  /* 0xffffffa0001c7947 */ /* 0x000fea000383ffff */
.L_x_81:
[----:B------:R-:W-:-:S07]  /*a250*/  MOV R0, UR5 ;  /* 0x0000000500007c02 */ /* 0x000fce0008000f00 */
.L_x_186:
[----:B-1----:R1:W2:Y:S02]  /*a260*/  SYNCS.PHASECHK.TRANS64.TRYWAIT P0, [R0+URZ], R3 ;  /* 0x00000003000075a7 */ /* 0x0022a400080011ff */
[----:B--2---:R-:W-:Y:S05]  /*a270*/  @!P0 NANOSLEEP.SYNCS 0x989680 ;  /* 0x009896800000895d */ /* 0x004fea0003900000 */
[----:B------:R-:W2:Y:S02]  /*a280*/  @!P0 SYNCS.PHASECHK.TRANS64 P0, [R0+URZ], R3 ;  /* 0x00000003000085a7 */ /* 0x000ea400080010ff */
[----:B--2---:R-:W-:Y:S05]  /*a290*/  @!P0 BRA `(.L_x_186) ;  /* 0xfffffffc00f08947 */ /* 0x004fea000383ffff */
[----:B------:R-:W-:Y:S05]  /*a2a0*/  BRA `(.L_x_187) ;  /* 0xffffffa000287947 */ /* 0x000fea000383ffff */
.L_x_82:
[----:B-1----:R-:W-:-:S07]  /*a2b0*/  MOV R0, UR4 ;  /* 0x0000000400007c02 */ /* 0x002fce0008000f00 */
.L_x_188:
[----:B-1----:R1:W2:Y:S02]  /*a2c0*/  SYNCS.PHASECHK.TRANS64.TRYWAIT P0, [R0+URZ], R2 ;  /* 0x00000002000075a7 */ /* 0x0022a400080011ff */
[----:B--2---:R-:W-:Y:S05]  /*a2d0*/  @!P0 NANOSLEEP.SYNCS 0x989680 ;  /* 0x009896800000895d */ /* 0x004fea0003900000 */
[----:B------:R-:W2:Y:S02]  /*a2e0*/  @!P0 SYNCS.PHASECHK.TRANS64 P0, [R0+URZ], R2 ;  /* 0x00000002000085a7 */ /* 0x000ea400080010ff */
[----:B--2---:R-:W-:Y:S05]  /*a2f0*/  @!P0 BRA `(.L_x_188) ;  /* 0xfffffffc00f08947 */ /* 0x004fea000383ffff */
[----:B------:R-:W-:Y:S05]  /*a300*/  BRA `(.L_x_189) ;  /* 0xffffffa000347947 */ /* 0x000fea000383ffff */
.L_x_87:
[----:B--2---:R2:W4:Y:S02]  /*a310*/  SYNCS.PHASECHK.TRANS64.TRYWAIT P0, [R3+URZ+0x190], R0 ;  /* 0x00019000030075a7 */ /* 0x00452400080011ff */
[----:B----4-:R-:W-:Y:S05]  /*a320*/  @!P0 NANOSLEEP.SYNCS 0x989680 ;  /* 0x009896800000895d */ /* 0x010fea0003900000 */
[----:B------:R-:W4:Y:S02]  /*a330*/  @!P0 SYNCS.PHASECHK.TRANS64 P0, [R3+URZ+0x190], R0 ;  /* 0x00019000030085a7 */ /* 0x000f2400080010ff */
[----:B----4-:R-:W-:Y:S05]  /*a340*/  @!P0 BRA `(.L_x_87) ;  /* 0xfffffffc00f08947 */ /* 0x010fea000383ffff */
[----:B------:R-:W-:Y:S05]  /*a350*/  BRA `(.L_x_190) ;  /* 0xffffffa400547947 */ /* 0x000fea000383ffff */
.L_x_90:
[----:B-1----:R-:W-:Y:S07]  /*a360*/  MOV R0, UR6 ;  /* 0x0000000600007c02 */ /* 0x002fee0008000f00 */
.L_x_191:
[----:B-1----:R1:W2:Y:S02]  /*a370*/  SYNCS.PHASECHK.TRANS64.TRYWAIT P1, [R0+URZ+0x188], R2 ;  /* 0x00018802000075a7 */ /* 0x0022a400080211ff */
[----:B--2---:R-:W-:Y:S05]  /*a380*/  @!P1 NANOSLEEP.SYNCS 0x989680 ;  /* 0x009896800000995d */ /* 0x004fea0003900000 */
[----:B------:R-:W2:Y:S02]  /*a390*/  @!P1 SYNCS.PHASECHK.TRANS64 P1, [R0+URZ+0x188], R2 ;  /* 0x00018802000095a7 */ /* 0x000ea400080210ff */
[----:B--2---:R-:W-:Y:S05]  /*a3a0*/  @!P1 BRA `(.L_x_191) ;  /* 0xfffffffc00f09947 */ /* 0x004fea000383ffff */
[----:B------:R-:W-:Y:S05]  /*a3b0*/  BRA `(.L_x_89) ;  /* 0xffffffa800c47947 */ /* 0x000fea000383ffff */
.L_x_93:
[----:B------:R-:W-:Y:S07]  /*a3c0*/  MOV R2, UR5 ;  /* 0x0000000500027c02 */ /* 0x000fee0008000f00 */
.L_x_192:
[----:B-1----:R1:W2:Y:S02]  /*a3d0*/  SYNCS.PHASECHK.TRANS64.TRYWAIT P2, [R2+URZ+0x170], R0 ;  /* 0x00017000020075a7 */ /* 0x0022a400080411ff */
[----:B--2---:R-:W-:Y:S05]  /*a3e0*/  @!P2 NANOSLEEP.SYNCS 0x989680 ;  /* 0x009896800000a95d */ /* 0x004fea0003900000 */
[----:B------:R-:W2:Y:S02]  /*a3f0*/  @!P2 SYNCS.PHASECHK.TRANS64 P2, [R2+URZ+0x170], R0 ;  /* 0x000170000200a5a7 */ /* 0x000ea400080410ff */
[----:B--2---:R-:W-:Y:S05]  /*a400*/  @!P2 BRA `(.L_x_192) ;  /* 0xfffffffc00f0a947 */ /* 0x004fea000383ffff */
[----:B------:R-:W-:Y:S05]  /*a410*/  BRA `(.L_x_193) ;  /* 0xffffffac00207947 */ /* 0x000fea000383ffff */
.L_x_95:
[----:B------:R-:W-:-:S07]  /*a420*/  MOV R0, UR4 ;  /* 0x0000000400007c02 */ /* 0x000fce0008000f00 */
.L_x_194:
[----:B-1----:R1:W4:Y:S02]  /*a430*/  SYNCS.PHASECHK.TRANS64.TRYWAIT P0, [R0+URZ], R2 ;  /* 0x00000002000075a7 */ /* 0x00232400080011ff */
[----:B----4-:R-:W-:Y:S05]  /*a440*/  @!P0 NANOSLEEP.SYNCS 0x989680 ;  /* 0x009896800000895d */ /* 0x010fea0003900000 */
[----:B------:R-:W4:Y:S02]  /*a450*/  @!P0 SYNCS.PHASECHK.TRANS64 P0, [R0+URZ], R2 ;  /* 0x00000002000085a7 */ /* 0x000f2400080010ff */
[----:B----4-:R-:W-:Y:S05]  /*a460*/  @!P0 BRA `(.L_x_194) ;  /* 0xfffffffc00f08947 */ /* 0x010fea000383ffff */
[----:B------:R-:W-:Y:S05]  /*a470*/  BRA `(.L_x_195) ;  /* 0xffffffb000187947 */ /* 0x000fea000383ffff */
.L_x_97:
[----:B------:R-:W-:Y:S07]  /*a480*/  MOV R0, UR4 ;  /* 0x0000000400007c02 */ /* 0x000fee0008000f00 */
.L_x_196:
[----:B--2---:R2:W3:Y:S02]  /*a490*/  SYNCS.PHASECHK.TRANS64.TRYWAIT P0, [R0+URZ+0x190], R3 ;  /* 0x00019003000075a7 */ /* 0x0044e400080011ff */
[----:B---3--:R-:W-:Y:S05]  /*a4a0*/  @!P0 NANOSLEEP.SYNCS 0x989680 ;  /* 0x009896800000895d */ /* 0x008fea0003900000 */
[----:B------:R-:W3:Y:S02]  /*a4b0*/  @!P0 SYNCS.PHASECHK.TRANS64 P0, [R0+URZ+0x190], R3 ;  /* 0x00019003000085a7 */ /* 0x000ee400080010ff */
[----:B---3--:R-:W-:Y:S05]  /*a4c0*/  @!P0 BRA `(.L_x_196) ;  /* 0xfffffffc00f08947 */ /* 0x008fea000383ffff */
[----:B------:R-:W-:Y:S05]  /*a4d0*/  BRA `(.L_x_197) ;  /* 0xffffffb000bc7947 */ /* 0x000fea000383ffff */
.L_x_107:
[----:B-1----:R1:W4:Y:S02]  /*a4e0*/  SYNCS.PHASECHK.TRANS64.TRYWAIT P0, [R0+URZ+0x160], R5 ;  /* 0x00016005000075a7 */ /* 0x00232400080011ff */
[----:B----4-:R-:W-:Y:S05]  /*a4f0*/  @!P0 NANOSLEEP.SYNCS 0x989680 ;  /* 0x009896800000895d */ /* 0x010fea0003900000 */
[----:B------:R-:W4:Y:S02]  /*a500*/  @!P0 SYNCS.PHASECHK.TRANS64 P0, [R0+URZ+0x160], R5 ;  /* 0x00016005000085a7 */ /* 0x000f2400080010ff */
[----:B----4-:R-:W-:Y:S05]  /*a510*/  @!P0 BRA `(.L_x_107) ;  /* 0xfffffffc00f08947 */ /* 0x010fea000383ffff */
[----:B------:R-:W-:Y:S05]  /*a520*/  BRA `(.L_x_106) ;  /* 0xffffffc000907947 */ /* 0x000fea000383ffff */
.L_x_109:
[----:B-1----:R1:W2:Y:S02]  /*a530*/  SYNCS.PHASECHK.TRANS64.TRYWAIT P1, [R3+URZ+0x1b0], R4 ;  /* 0x0001b004030075a7 */ /* 0x0022a400080211ff */
[----:B--2---:R-:W-:Y:S05]  /*a540*/  @!P1 NANOSLEEP.SYNCS 0x989680 ;  /* 0x009896800000995d */ /* 0x004fea0003900000 */
[----:B------:R-:W2:Y:S02]  /*a550*/  @!P1 SYNCS.PHASECHK.TRANS64 P1, [R3+URZ+0x1b0], R4 ;  /* 0x0001b004030095a7 */ /* 0x000ea400080210ff */
[----:B--2---:R-:W-:Y:S05]  /*a560*/  @!P1 BRA `(.L_x_109) ;  /* 0xfffffffc00f09947 */ /* 0x004fea000383ffff */
[----:B------:R-:W-:Y:S05]  /*a570*/  BRA `(.L_x_108) ;  /* 0xffffffc400507947 */ /* 0x000fea000383ffff */
        .weak           $__internal_0_$__cuda_sm10x_tcgen05_guardrail_trap_col_being_dealloced_not_returned_by_alloc
        .type           $__internal_0_$__cuda_sm10x_tcgen05_guardrail_trap_col_being_dealloced_not_returned_by_alloc,@function
        .size           $__internal_0_$__cuda_sm10x_tcgen05_guardrail_trap_col_being_dealloced_not_returned_by_alloc,($__internal_1_$__cuda_sm10x_tcgen05_guardrail_trap_phase_invalid_during_alloc - $__internal_0_$__cuda_sm10x_tcgen05_guardrail_trap_col_being_dealloced_not_returned_by_alloc)
$__internal_0_$__cuda_sm10x_tcgen05_guardrail_trap_col_being_dealloced_not_returned_by_alloc:
[----:B------:R-:W-:Y:S05]  /*a580*/  BPT.TRAP 0x1 ;  /* 0x000000040000795c */ /* 0x000fea0000300000 */
[----:B------:R-:W-:-:S04]  /*a590*/  HFMA2 R3, -RZ, RZ, 0, 0 ;  /* 0x00000000ff037431 */ /* 0x000fc800000001ff */
[----:B------:R-:W-:Y:S05]  /*a5a0*/  RET.REL.NODEC R2 `(_ZN7cutlass13device_kernelINS_4gemm6kernel13GemmUniversalIN4cute5tupleIJiiiiEEENS1_10collective13CollectiveMmaINS1_35MainloopSm100TmaUmmaWarpSpecializedILi22ELi2ELi4ENS5_IJNS4_1CILi1EEESB_SB_EEEEENS5_IJNSA_ILi128EEENSA_ILi112EEENSA_ILi16EEEEEENS_10bfloat16_tENS5_IJlSB_lEEESI_SJ_NS4_8TiledMMAINS4_8MMA_AtomIJNS4_20SM100_MMA_F16BF16_SSISI_SI_fLi128ELi112ELNS4_4UMMA5MajorE0ELSO_0ELNSN_7ScaleInE0ELSP_0EEEEEENS4_6LayoutISC_NS5_IJNSA_ILi0EEEST_ST_EEEEENS5_IJNS4_10UnderscoreESW_SW_EEEEENS4_13SM90_TMA_LOADENS4_14ComposedLayoutINS4_7SwizzleILi1ELi4ELi3EEENS4_18smem_ptr_flag_bitsILi16EEENSS_INS5_IJNSA_ILi8EEESG_EEENS5_IJSG_SB_EEEEEEEvNS4_8identityESZ_S19_vS1A_EENS_8epilogue10collective18CollectiveEpilogueINS1C_23Sm100TmaWarpSpecializedILi2ELi1ELi112ELb1ELb0EEEJSH_NS5_IJNSS_ISE_SB_EENSS_ISF_SB_EEEEESI_SJ_SI_SJ_NS1C_6fusion15FusionCallbacksIS1G_NS1K_17LinearCombinationISI_fSI_fLNS_15FloatRoundStyleE2EEESH_S1J_JEEENS4_5SM1004TMEM4LOAD26SM100_TMEM_LOAD_32dp32b16xESZ_S19_NS4_39AutoVectorizingCopyWithAssumedAlignmentILi128EEENS4_14SM90_TMA_STOREES19_S1V_S1V_EEEvvEEEEvNT_6ParamsE) ;  /* 0xffffff5802947950 */ /* 0x000fea0003c3ffff */
        .weak           $__internal_1_$__cuda_sm10x_tcgen05_guardrail_trap_phase_invalid_during_alloc
        .type           $__internal_1_$__cuda_sm10x_tcgen05_guardrail_trap_phase_invalid_during_alloc,@function
        .size           $__internal_1_$__cuda_sm10x_tcgen05_guardrail_trap_phase_invalid_during_alloc,($__internal_2_$__cuda_sm10x_tcgen05_guardrail_trap_unallocated_columns_being_dealloced - $__internal_1_$__cuda_sm10x_tcgen05_guardrail_trap_phase_invalid_during_alloc)
$__internal_1_$__cuda_sm10x_tcgen05_guardrail_trap_phase_invalid_during_alloc:
[----:B------:R-:W-:Y:S05]  /*a5b0*/  BPT.TRAP 0x1 ;  /* 0x000000040000795c */ /* 0x000fea0000300000 */
[----:B------:R-:W-:-:S04]  /*a5c0*/  MOV R3, 0x0 ;  /* 0x0000000000037802 */ /* 0x000fc80000000f00 */
[----:B------:R-:W-:Y:S05]  /*a5d0*/  RET.REL.NODEC R2 `(_ZN7cutlass13device_kernelINS_4gemm6kernel13GemmUniversalIN4cute5tupleIJiiiiEEENS1_10collective13CollectiveMmaINS1_35MainloopSm100TmaUmmaWarpSpecializedILi22ELi2ELi4ENS5_IJNS4_1CILi1EEESB_SB_EEEEENS5_IJNSA_ILi128EEENSA_ILi112EEENSA_ILi16EEEEEENS_10bfloat16_tENS5_IJlSB_lEEESI_SJ_NS4_8TiledMMAINS4_8MMA_AtomIJNS4_20SM100_MMA_F16BF16_SSISI_SI_fLi128ELi112ELNS4_4UMMA5MajorE0ELSO_0ELNSN_7ScaleInE0ELSP_0EEEEEENS4_6LayoutISC_NS5_IJNSA_ILi0EEEST_ST_EEEEENS5_IJNS4_10UnderscoreESW_SW_EEEEENS4_13SM90_TMA_LOADENS4_14ComposedLayoutINS4_7SwizzleILi1ELi4ELi3EEENS4_18smem_ptr_flag_bitsILi16EEENSS_INS5_IJNSA_ILi8EEESG_EEENS5_IJSG_SB_EEEEEEEvNS4_8identityESZ_S19_vS1A_EENS_8epilogue10collective18CollectiveEpilogueINS1C_23Sm100TmaWarpSpecializedILi2ELi1ELi112ELb1ELb0EEEJSH_NS5_IJNSS_ISE_SB_EENSS_ISF_SB_EEEEESI_SJ_SI_SJ_NS1C_6fusion15FusionCallbacksIS1G_NS1K_17LinearCombinationISI_fSI_fLNS_15FloatRoundStyleE2EEESH_S1J_JEEENS4_5SM1004TMEM4LOAD26SM100_TMEM_LOAD_32dp32b16xESZ_S19_NS4_39AutoVectorizingCopyWithAssumedAlignmentILi128EEENS4_14SM90_TMA_STOREES19_S1V_S1V_EEEvvEEEEvNT_6ParamsE) ;  /* 0xffffff5802887950 */ /* 0x000fea0003c3ffff */
        .weak           $__internal_2_$__cuda_sm10x_tcgen05_guardrail_trap_unallocated_columns_being_dealloced
        .type           $__internal_2_$__cuda_sm10x_tcgen05_guardrail_trap_unallocated_columns_being_dealloced,@function
        .size           $__internal_2_$__cuda_sm10x_tcgen05_guardrail_trap_unallocated_columns_being_dealloced,(.L_x_199 - $__internal_2_$__cuda_sm10x_tcgen05_guardrail_trap_unallocated_columns_being_dealloced)
$__internal_2_$__cuda_sm10x_tcgen05_guardrail_trap_unallocated_columns_being_dealloced:
[----:B------:R-:W-:Y:S05]  /*a5e0*/  BPT.TRAP 0x1 ;  /* 0x000000040000795c */ /* 0x000fea0000300000 */
[----:B------:R-:W-:-:S04]  /*a5f0*/  HFMA2 R3, -RZ, RZ, 0, 0 ;  /* 0x00000000ff037431 */ /* 0x000fc800000001ff */
[----:B------:R-:W-:Y:S05]  /*a600*/  RET.REL.NODEC R2 `(_ZN7cutlass13device_kernelINS_4gemm6kernel13GemmUniversalIN4cute5tupleIJiiiiEEENS1_10collective13CollectiveMmaINS1_35MainloopSm100TmaUmmaWarpSpecializedILi22ELi2ELi4ENS5_IJNS4_1CILi1EEESB_SB_EEEEENS5_IJNSA_ILi128EEENSA_ILi112EEENSA_ILi16EEEEEENS_10bfloat16_tENS5_IJlSB_lEEESI_SJ_NS4_8TiledMMAINS4_8MMA_AtomIJNS4_20SM100_MMA_F16BF16_SSISI_SI_fLi128ELi112ELNS4_4UMMA5MajorE0ELSO_0ELNSN_7ScaleInE0ELSP_0EEEEEENS4_6LayoutISC_NS5_IJNSA_ILi0EEEST_ST_EEEEENS5_IJNS4_10UnderscoreESW_SW_EEEEENS4_13SM90_TMA_LOADENS4_14ComposedLayoutINS4_7SwizzleILi1ELi4ELi3EEENS4_18smem_ptr_flag_bitsILi16EEENSS_INS5_IJNSA_ILi8EEESG_EEENS5_IJSG_SB_EEEEEEEvNS4_8identityESZ_S19_vS1A_EENS_8epilogue10collective18CollectiveEpilogueINS1C_23Sm100TmaWarpSpecializedILi2ELi1ELi112ELb1ELb0EEEJSH_NS5_IJNSS_ISE_SB_EENSS_ISF_SB_EEEEESI_SJ_SI_SJ_NS1C_6fusion15FusionCallbacksIS1G_NS1K_17LinearCombinationISI_fSI_fLNS_15FloatRoundStyleE2EEESH_S1J_JEEENS4_5SM1004TMEM4LOAD26SM100_TMEM_LOAD_32dp32b16xESZ_S19_NS4_39AutoVectorizingCopyWithAssumedAlignmentILi128EEENS4_14SM90_TMA_STOREES19_S1V_S1V_EEEvvEEEEvNT_6ParamsE) ;  /* 0xffffff58027c7950 */ /* 0x000fea0003c3ffff */
.L_x_198:
[----:B------:R-:W-:-:S00]  /*a610*/  BRA `(.L_x_198) ;  /* 0xfffffffc00fc7947 */ /* 0x000fc0000383ffff */
[----:B------:R-:W-:-:S00]  /*a620*/  NOP ;  /* 0x0000000000007918 */ /* 0x000fc00000000000 */
        /* <DEDUP_REMOVED lines=13> */
.L_x_199:


//--------------------- .nv.global.init           --------------------------
	.section	.nv.global.init,"aw",@progbits
.nv.global.init:
	.type		$str$27,@object
	.size		$str$27,($str$28 - $str$27)
$str$27:
        /*0000*/ 	.byte	0x28, 0x61, 0x64, 0x64, 0x72, 0x65, 0x73, 0x73, 0x20, 0x26, 0x20, 0x6d, 0x61, 0x73, 0x6b, 0x29
        /*0010*/ 	.byte	0x20, 0x3d, 0x3d, 0x20, 0x30, 0x00
	.type		$str$28,@object
	.size		$str$28,($str$26 - $str$28)
$str$28:
        /*0016*/ 	.byte	0x2f, 0x74, 0x6d, 0x70, 0x2f, 0x63, 0x75, 0x74, 0x6c, 0x61, 0x73, 0x73, 0x5f, 0x73, 0x77, 0x65
        /*0026*/ 	.byte	0x65, 0x70, 0x5f, 0x73, 0x72, 0x63, 0x2f, 0x69, 0x6e, 0x63, 0x6c, 0x75, 0x64, 0x65, 0x2f, 0x63
        /*0036*/ 	.byte	0x75, 0x74, 0x65, 0x2f, 0x70, 0x6f, 0x69, 0x6e, 0x74, 0x65, 0x72, 0x5f, 0x66, 0x6c, 0x61, 0x67
        /*0046*/ 	.byte	0x67, 0x65, 0x64, 0x2e, 0x68, 0x70, 0x70, 0x00
	.type		$str$26,@object
	.size		$str$26,($str$25 - $str$26)
$str$26:
        /*004e*/ 	.byte	0x2f, 0x74, 0x6d, 0x70, 0x2f, 0x63, 0x75, 0x74, 0x6c, 0x61, 0x73, 0x73, 0x5f, 0x73, 0x77, 0x65
        /*005e*/ 	.byte	0x65, 0x70, 0x5f, 0x73, 0x72, 0x63, 0x2f, 0x69, 0x6e, 0x63, 0x6c, 0x75, 0x64, 0x65, 0x2f, 0x63
        /*006e*/ 	.byte	0x75, 0x74, 0x65, 0x2f, 0x61, 0x74, 0x6f, 0x6d, 0x2f, 0x63, 0x6f, 0x70, 0x79, 0x5f, 0x74, 0x72
        /*007e*/ 	.byte	0x61, 0x69, 0x74, 0x73, 0x5f, 0x73, 0x6d, 0x31, 0x30, 0x30, 0x2e, 0x68, 0x70, 0x70, 0x00
	.type		$str$25,@object
	.size		$str$25,(__unnamed_1 - $str$25)
$str$25:
        /*008d*/ 	.byte	0x28, 0x28, 0x75, 0x69, 0x6e, 0x74, 0x33, 0x32, 0x5f, 0x74, 0x28, 0x74, 0x68, 0x72, 0x65, 0x61
        /*009d*/ 	.byte	0x64, 0x49, 0x64, 0x78, 0x2e, 0x78, 0x29, 0x20, 0x2f, 0x20, 0x33, 0x32, 0x29, 0x20, 0x25, 0x20
        /*00ad*/ 	.byte	0x34, 0x29, 0x20, 0x3d, 0x3d, 0x20, 0x28, 0x28, 0x28, 0x74, 0x6d, 0x65, 0x6d, 0x5f, 0x61, 0x64
        /*00bd*/ 	.byte	0x64, 0x72, 0x20, 0x3e, 0x3e, 0x20, 0x31, 0x36, 0x29, 0x20, 0x2f, 0x20, 0x33, 0x32, 0x29, 0x20
        /*00cd*/ 	.byte	0x25, 0x20, 0x34, 0x29, 0x00
	.type		__unnamed_1,@object
	.size		__unnamed_1,(__unnamed_2 - __unnamed_1)
__unnamed_1:
        /*00d2*/ 	.byte	0x61, 0x75, 0x74, 0x6f, 0x20, 0x63, 0x75, 0x74, 0x65, 0x3a, 0x3a, 0x61, 0x73, 0x5f, 0x70, 0x6f
        /* <DEDUP_REMOVED lines=24> */
        /*0262*/ 	.byte	0x3a, 0x43, 0x3c, 0x31, 0x34, 0x33, 0x33, 0x36, 0x3e, 0x3e, 0x3e, 0x3e, 0x5d, 0x00
	.type		__unnamed_2,@object
	.size		__unnamed_2,(.L_2 - __unnamed_2)
__unnamed_2:
        /* <DEDUP_REMOVED lines=40> */
        /*04f0*/ 	.byte	0x3a, 0x3a, 0x43, 0x3c, 0x30, 0x3e, 0x3e, 0x3e, 0x3e, 0x5d, 0x00
.L_2:


//--------------------- .nv.shared._ZN7cutlass13device_kernelINS_4gemm6kernel13GemmUniversalIN4cute5tupleIJiiiiEEENS1_10collective13CollectiveMmaINS1_35MainloopSm100TmaUmmaWarpSpecializedILi22ELi2ELi4ENS5_IJNS4_1CILi1EEESB_SB_EEEEENS5_IJNSA_ILi128EEENSA_ILi112EEENSA_ILi16EEEEEENS_10bfloat16_tENS5_IJlSB_lEEESI_SJ_NS4_8TiledMMAINS4_8MMA_AtomIJNS4_20SM100_MMA_F16BF16_SSISI_SI_fLi128ELi112ELNS4_4UMMA5MajorE0ELSO_0ELNSN_7ScaleInE0ELSP_0EEEEEENS4_6LayoutISC_NS5_IJNSA_ILi0EEEST_ST_EEEEENS5_IJNS4_10UnderscoreESW_SW_EEEEENS4_13SM90_TMA_LOADENS4_14ComposedLayoutINS4_7SwizzleILi1ELi4ELi3EEENS4_18smem_ptr_flag_bitsILi16EEENSS_INS5_IJNSA_ILi8EEESG_EEENS5_IJSG_SB_EEEEEEEvNS4_8identityESZ_S19_vS1A_EENS_8epilogue10collective18CollectiveEpilogueINS1C_23Sm100TmaWarpSpecializedILi2ELi1ELi112ELb1ELb0EEEJSH_NS5_IJNSS_ISE_SB_EENSS_ISF_SB_EEEEESI_SJ_SI_SJ_NS1C_6fusion15FusionCallbacksIS1G_NS1K_17LinearCombinationISI_fSI_fLNS_15FloatRoundStyleE2EEESH_S1J_JEEENS4_5SM1004TMEM4LOAD26SM100_TMEM_LOAD_32dp32b16xESZ_S19_NS4_39AutoVectorizingCopyWithAssumedAlignmentILi128EEENS4_14SM90_TMA_STOREES19_S1V_S1V_EEEvvEEEEvNT_6ParamsE --------------------------
	.section	.nv.shared._ZN7cutlass13device_kernelINS_4gemm6kernel13GemmUniversalIN4cute5tupleIJiiiiEEENS1_10collective13CollectiveMmaINS1_35MainloopSm100TmaUmmaWarpSpecializedILi22ELi2ELi4ENS5_IJNS4_1CILi1EEESB_SB_EEEEENS5_IJNSA_ILi128EEENSA_ILi112EEENSA_ILi16EEEEEENS_10bfloat16_tENS5_IJlSB_lEEESI_SJ_NS4_8TiledMMAINS4_8MMA_AtomIJNS4_20SM100_MMA_F16BF16_SSISI_SI_fLi128ELi112ELNS4_4UMMA5MajorE0ELSO_0ELNSN_7ScaleInE0ELSP_0EEEEEENS4_6LayoutISC_NS5_IJNSA_ILi0EEEST_ST_EEEEENS5_IJNS4_10UnderscoreESW_SW_EEEEENS4_13SM90_TMA_LOADENS4_14ComposedLayoutINS4_7SwizzleILi1ELi4ELi3EEENS4_18smem_ptr_flag_bitsILi16EEENSS_INS5_IJNSA_ILi8EEESG_EEENS5_IJSG_SB_EEEEEEEvNS4_8identityESZ_S19_vS1A_EENS_8epilogue10collective18CollectiveEpilogueINS1C_23Sm100TmaWarpSpecializedILi2ELi1ELi112ELb1ELb0EEEJSH_NS5_IJNSS_ISE_SB_EENSS_ISF_SB_EEEEESI_SJ_SI_SJ_NS1C_6fusion15FusionCallbacksIS1G_NS1K_17LinearCombinationISI_fSI_fLNS_15FloatRoundStyleE2EEESH_S1J_JEEENS4_5SM1004TMEM4LOAD26SM100_TMEM_LOAD_32dp32b16xESZ_S19_NS4_39AutoVectorizingCopyWithAssumedAlignmentILi128EEENS4_14SM90_TMA_STOREES19_S1V_S1V_EEEvvEEEEvNT_6ParamsE,"aw",@nobits
	.sectionflags	@""
	.align	16
	.zero		1024


//--------------------- .nv.shared.reserved.0     --------------------------
	.section	.nv.shared.reserved.0,"aw",@nobits
	.weak		__nv_reservedSMEM_offset_0_alias
	.size		__nv_reservedSMEM_offset_0_alias, 0, 64
	.other		__nv_reservedSMEM_offset_0_alias,@"STO_CUDA_RESERVED_SHARED STV_DEFAULT"
__nv_reservedSMEM_offset_0_alias:
	.zero		0
.nv.shared.reserved.0:
	.zero		64
	.weak		__nv_reservedSMEM_tcgen05_partition
	.type		__nv_reservedSMEM_tcgen05_partition,@object
	.size		__nv_reservedSMEM_tcgen05_partition,(.L_0 - __nv_reservedSMEM_tcgen05_partition)
__nv_reservedSMEM_tcgen05_partition:
	.zero		32
.L_0:


//--------------------- .nv.global                --------------------------
	.section	.nv.global,"aw",@nobits
.nv.global:
	.type		_ZN40_INTERNAL_87a0c6d5_4_k_cu_b649f0b2_141984cute1_E,@object
	.size		_ZN40_INTERNAL_87a0c6d5_4_k_cu_b649f0b2_141984cute1_E,(_ZN40_INTERNAL_87a0c6d5_4_k_cu_b649f0b2_141984cuda3std3__45__cpo6cbeginE - _ZN40_INTERNAL_87a0c6d5_4_k_cu_b649f0b2_141984cute1_E)
_ZN40_INTERNAL_87a0c6d5_4_k_cu_b649f0b2_141984cute1_E:
	.zero		1
	.type		_ZN40_INTERNAL_87a0c6d5_4_k_cu_b649f0b2_141984cuda3std3__45__cpo6cbeginE,@object
	.size		_ZN40_INTERNAL_87a0c6d5_4_k_cu_b649f0b2_141984cuda3std3__45__cpo6cbeginE,(_ZN40_INTERNAL_87a0c6d5_4_k_cu_b649f0b2_141984cuda3std3__48in_placeE - _ZN40_INTERNAL_87a0c6d5_4_k_cu_b649f0b2_141984cuda3std3__45__cpo6cbeginE)
_ZN40_INTERNAL_87a0c6d5_4_k_cu_b649f0b2_141984cuda3std3__45__cpo6cbeginE:
	.zero		1
	.type		_ZN40_INTERNAL_87a0c6d5_4_k_cu_b649f0b2_141984cuda3std3__48in_placeE,@object
	.size		_ZN40_INTERNAL_87a0c6d5_4_k_cu_b649f0b2_141984cuda3std3__48in_placeE,(_ZN40_INTERNAL_87a0c6d5_4_k_cu_b649f0b2_141984cuda3std6ranges3__45__cpo9iter_moveE - _ZN40_INTERNAL_87a0c6d5_4_k_cu_b649f0b2_141984cuda3std3__48in_placeE)
_ZN40_INTERNAL_87a0c6d5_4_k_cu_b649f0b2_141984cuda3std3__48in_placeE:
	.zero		1
	.type		_ZN40_INTERNAL_87a0c6d5_4_k_cu_b649f0b2_141984cuda3std6ranges3__45__cpo9iter_moveE,@object
	.size		_ZN40_INTERNAL_87a0c6d5_4_k_cu_b649f0b2_141984cuda3std6ranges3__45__cpo9iter_moveE,(_ZN40_INTERNAL_87a0c6d5_4_k_cu_b649f0b2_141984cuda3std3__45__cpo5beginE - _ZN40_INTERNAL_87a0c6d5_4_k_cu_b649f0b2_141984cuda3std6ranges3__45__cpo9iter_moveE)
_ZN40_INTERNAL_87a0c6d5_4_k_cu_b649f0b2_141984cuda3std6ranges3__45__cpo9iter_moveE:
	.zero		1
	.type		_ZN40_INTERNAL_87a0c6d5_4_k_cu_b649f0b2_141984cuda3std3__45__cpo5beginE,@object
	.size		_ZN40_INTERNAL_87a0c6d5_4_k_cu_b649f0b2_141984cuda3std3__45__cpo5beginE,(_ZN40_INTERNAL_87a0c6d5_4_k_cu_b649f0b2_141984cuda3std3__442_GLOBAL__N__87a0c6d5_4_k_cu_b649f0b2_141986ignoreE - _ZN40_INTERNAL_87a0c6d5_4_k_cu_b649f0b2_141984cuda3std3__45__cpo5beginE)
_ZN40_INTERNAL_87a0c6d5_4_k_cu_b649f0b2_141984cuda3std3__45__cpo5beginE:
	.zero		1
	.type		_ZN40_INTERNAL_87a0c6d5_4_k_cu_b649f0b2_141984cuda3std3__442_GLOBAL__N__87a0c6d5_4_k_cu_b649f0b2_141986ignoreE,@object
	.size		_ZN40_INTERNAL_87a0c6d5_4_k_cu_b649f0b2_141984cuda3std3__442_GLOBAL__N__87a0c6d5_4_k_cu_b649f0b2_141986ignoreE,(_ZN40_INTERNAL_87a0c6d5_4_k_cu_b649f0b2_141984cute7productE - _ZN40_INTERNAL_87a0c6d5_4_k_cu_b649f0b2_141984cuda3std3__442_GLOBAL__N__87a0c6d5_4_k_cu_b649f0b2_141986ignoreE)
_ZN40_INTERNAL_87a0c6d5_4_k_cu_b649f0b2_141984cuda3std3__442_GLOBAL__N__87a0c6d5_4_k_cu_b649f0b2_141986ignoreE:
	.zero		1
	.type		_ZN40_INTERNAL_87a0c6d5_4_k_cu_b649f0b2_141984cute7productE,@object
	.size		_ZN40_INTERNAL_87a0c6d5_4_k_cu_b649f0b2_141984cute7productE,(_ZN40_INTERNAL_87a0c6d5_4_k_cu_b649f0b2_141984cuda3std3__45__cpo3endE - _ZN40_INTERNAL_87a0c6d5_4_k_cu_b649f0b2_141984cute7productE)
_ZN40_INTERNAL_87a0c6d5_4_k_cu_b649f0b2_141984cute7productE:
	.zero		1
	.type		_ZN40_INTERNAL_87a0c6d5_4_k_cu_b649f0b2_141984cuda3std3__45__cpo3endE,@object
	.size		_ZN40_INTERNAL_87a0c6d5_4_k_cu_b649f0b2_141984cuda3std3__45__cpo3endE,(_ZN40_INTERNAL_87a0c6d5_4_k_cu_b649f0b2_141984cuda3std3__419piecewise_constructE - _ZN40_INTERNAL_87a0c6d5_4_k_cu_b649f0b2_141984cuda3std3__45__cpo3endE)
_ZN40_INTERNAL_87a0c6d5_4_k_cu_b649f0b2_141984cuda3std3__45__cpo3endE:
	.zero		1
	.type		_ZN40_INTERNAL_87a0c6d5_4_k_cu_b649f0b2_141984cuda3std3__419piecewise_constructE,@object
	.size		_ZN40_INTERNAL_87a0c6d5_4_k_cu_b649f0b2_141984cuda3std3__419piecewise_constructE,(_ZN40_INTERNAL_87a0c6d5_4_k_cu_b649f0b2_141984cuda3std3__45__cpo4cendE - _ZN40_INTERNAL_87a0c6d5_4_k_cu_b649f0b2_141984cuda3std3__419piecewise_constructE)
_ZN40_INTERNAL_87a0c6d5_4_k_cu_b649f0b2_141984cuda3std3__419piecewise_constructE:
	.zero		1
	.type		_ZN40_INTERNAL_87a0c6d5_4_k_cu_b649f0b2_141984cuda3std3__45__cpo4cendE,@object
	.size		_ZN40_INTERNAL_87a0c6d5_4_k_cu_b649f0b2_141984cuda3std3__45__cpo4cendE,(_ZN40_INTERNAL_87a0c6d5_4_k_cu_b649f0b2_141984cuda3std6ranges3__45__cpo4swapE - _ZN40_INTERNAL_87a0c6d5_4_k_cu_b649f0b2_141984cuda3std3__45__cpo4cendE)
_ZN40_INTERNAL_87a0c6d5_4_k_cu_b649f0b2_141984cuda3std3__45__cpo4cendE:
	.zero		1
	.type		_ZN40_INTERNAL_87a0c6d5_4_k_cu_b649f0b2_141984cuda3std6ranges3__45__cpo4swapE,@object
	.size		_ZN40_INTERNAL_87a0c6d5_4_k_cu_b649f0b2_141984cuda3std6ranges3__45__cpo4swapE,(.L_10 - _ZN40_INTERNAL_87a0c6d5_4_k_cu_b649f0b2_141984cuda3std6ranges3__45__cpo4swapE)
_ZN40_INTERNAL_87a0c6d5_4_k_cu_b649f0b2_141984cuda3std6ranges3__45__cpo4swapE:
	.zero		1
.L_10:


//--------------------- .nv.constant0._ZN7cutlass13device_kernelINS_4gemm6kernel13GemmUniversalIN4cute5tupleIJiiiiEEENS1_10collective13CollectiveMmaINS1_35MainloopSm100TmaUmmaWarpSpecializedILi22ELi2ELi4ENS5_IJNS4_1CILi1EEESB_SB_EEEEENS5_IJNSA_ILi128EEENSA_ILi112EEENSA_ILi16EEEEEENS_10bfloat16_tENS5_IJlSB_lEEESI_SJ_NS4_8TiledMMAINS4_8MMA_AtomIJNS4_20SM100_MMA_F16BF16_SSISI_SI_fLi128ELi112ELNS4_4UMMA5MajorE0ELSO_0ELNSN_7ScaleInE0ELSP_0EEEEEENS4_6LayoutISC_NS5_IJNSA_ILi0EEEST_ST_EEEEENS5_IJNS4_10UnderscoreESW_SW_EEEEENS4_13SM90_TMA_LOADENS4_14ComposedLayoutINS4_7SwizzleILi1ELi4ELi3EEENS4_18smem_ptr_flag_bitsILi16EEENSS_INS5_IJNSA_ILi8EEESG_EEENS5_IJSG_SB_EEEEEEEvNS4_8identityESZ_S19_vS1A_EENS_8epilogue10collective18CollectiveEpilogueINS1C_23Sm100TmaWarpSpecializedILi2ELi1ELi112ELb1ELb0EEEJSH_NS5_IJNSS_ISE_SB_EENSS_ISF_SB_EEEEESI_SJ_SI_SJ_NS1C_6fusion15FusionCallbacksIS1G_NS1K_17LinearCombinationISI_fSI_fLNS_15FloatRoundStyleE2EEESH_S1J_JEEENS4_5SM1004TMEM4LOAD26SM100_TMEM_LOAD_32dp32b16xESZ_S19_NS4_39AutoVectorizingCopyWithAssumedAlignmentILi128EEENS4_14SM90_TMA_STOREES19_S1V_S1V_EEEvvEEEEvNT_6ParamsE --------------------------
	.section	.nv.constant0._ZN7cutlass13device_kernelINS_4gemm6kernel13GemmUniversalIN4cute5tupleIJiiiiEEENS1_10collective13CollectiveMmaINS1_35MainloopSm100TmaUmmaWarpSpecializedILi22ELi2ELi4ENS5_IJNS4_1CILi1EEESB_SB_EEEEENS5_IJNSA_ILi128EEENSA_ILi112EEENSA_ILi16EEEEEENS_10bfloat16_tENS5_IJlSB_lEEESI_SJ_NS4_8TiledMMAINS4_8MMA_AtomIJNS4_20SM100_MMA_F16BF16_SSISI_SI_fLi128ELi112ELNS4_4UMMA5MajorE0ELSO_0ELNSN_7ScaleInE0ELSP_0EEEEEENS4_6LayoutISC_NS5_IJNSA_ILi0EEEST_ST_EEEEENS5_IJNS4_10UnderscoreESW_SW_EEEEENS4_13SM90_TMA_LOADENS4_14ComposedLayoutINS4_7SwizzleILi1ELi4ELi3EEENS4_18smem_ptr_flag_bitsILi16EEENSS_INS5_IJNSA_ILi8EEESG_EEENS5_IJSG_SB_EEEEEEEvNS4_8identityESZ_S19_vS1A_EENS_8epilogue10collective18CollectiveEpilogueINS1C_23Sm100TmaWarpSpecializedILi2ELi1ELi112ELb1ELb0EEEJSH_NS5_IJNSS_ISE_SB_EENSS_ISF_SB_EEEEESI_SJ_SI_SJ_NS1C_6fusion15FusionCallbacksIS1G_NS1K_17LinearCombinationISI_fSI_fLNS_15FloatRoundStyleE2EEESH_S1J_JEEENS4_5SM1004TMEM4LOAD26SM100_TMEM_LOAD_32dp32b16xESZ_S19_NS4_39AutoVectorizingCopyWithAssumedAlignmentILi128EEENS4_14SM90_TMA_STOREES19_S1V_S1V_EEEvvEEEEvNT_6ParamsE,"a",@progbits
	.sectionflags	@""
	.align	4
.nv.constant0._ZN7cutlass13device_kernelINS_4gemm6kernel13GemmUniversalIN4cute5tupleIJiiiiEEENS1_10collective13CollectiveMmaINS1_35MainloopSm100TmaUmmaWarpSpecializedILi22ELi2ELi4ENS5_IJNS4_1CILi1EEESB_SB_EEEEENS5_IJNSA_ILi128EEENSA_ILi112EEENSA_ILi16EEEEEENS_10bfloat16_tENS5_IJlSB_lEEESI_SJ_NS4_8TiledMMAINS4_8MMA_AtomIJNS4_20SM100_MMA_F16BF16_SSISI_SI_fLi128ELi112ELNS4_4UMMA5MajorE0ELSO_0ELNSN_7ScaleInE0ELSP_0EEEEEENS4_6LayoutISC_NS5_IJNSA_ILi0EEEST_ST_EEEEENS5_IJNS4_10UnderscoreESW_SW_EEEEENS4_13SM90_TMA_LOADENS4_14ComposedLayoutINS4_7SwizzleILi1ELi4ELi3EEENS4_18smem_ptr_flag_bitsILi16EEENSS_INS5_IJNSA_ILi8EEESG_EEENS5_IJSG_SB_EEEEEEEvNS4_8identityESZ_S19_vS1A_EENS_8epilogue10collective18CollectiveEpilogueINS1C_23Sm100TmaWarpSpecializedILi2ELi1ELi112ELb1ELb0EEEJSH_NS5_IJNSS_ISE_SB_EENSS_ISF_SB_EEEEESI_SJ_SI_SJ_NS1C_6fusion15FusionCallbacksIS1G_NS1K_17LinearCombinationISI_fSI_fLNS_15FloatRoundStyleE2EEESH_S1J_JEEENS4_5SM1004TMEM4LOAD26SM100_TMEM_LOAD_32dp32b16xESZ_S19_NS4_39AutoVectorizingCopyWithAssumedAlignmentILi128EEENS4_14SM90_TMA_STOREES19_S1V_S1V_EEEvvEEEEvNT_6ParamsE:
	.zero		2944


//--------------------- SYMBOLS --------------------------

	.type		.nv.reservedSmem.offset0,@object
	.size		.nv.reservedSmem.offset0,0x4
	.type		.nv.reservedSmem.cap,@object
	.size		.nv.reservedSmem.cap,0x4
	.type		__assertfail,@function
